//
// Generated by NVIDIA NVVM Compiler
//
// Compiler Build ID: CL-36424714
// Cuda compilation tools, release 13.0, V13.0.88
// Based on NVVM 20.0.0
//

.version 9.0
.target sm_100
.address_size 64

	// .globl	_Z16initialize_stateP17curandStateXORWOW
.global .align 4 .b8 precalc_xorwow_matrix[102400];
.global .align 4 .b8 precalc_xorwow_offset_matrix[102400];
.global .align 4 .b8 mrg32k3aM1[2304];
.global .align 4 .b8 mrg32k3aM2[2304];
.global .align 4 .b8 mrg32k3aM1SubSeq[2016];
.global .align 4 .b8 mrg32k3aM2SubSeq[2016];
.global .align 4 .b8 mrg32k3aM1Seq[2304];
.global .align 4 .b8 mrg32k3aM2Seq[2304];
.const .align 8 .b8 __cr_lgamma_table[72];

.visible .entry _Z16initialize_stateP17curandStateXORWOW(
	.param .u64 .ptr .align 1 _Z16initialize_stateP17curandStateXORWOW_param_0
)
{
	.reg .pred 	%p<24>;
	.reg .b32 	%r<406>;
	.reg .b64 	%rd<18>;

	ld.param.u64 	%rd8, [_Z16initialize_stateP17curandStateXORWOW_param_0];
	cvta.to.global.u64 	%rd9, %rd8;
	mov.u32 	%r182, %tid.x;
	mov.u32 	%r183, %ctaid.x;
	mov.u32 	%r184, %ntid.x;
	mad.lo.s32 	%r185, %r183, %r184, %r182;
	cvt.s64.s32 	%rd17, %r185;
	mul.wide.s32 	%rd10, %r185, 48;
	add.s64 	%rd2, %rd9, %rd10;
	mov.b32 	%r186, -1571521018;
	mov.b32 	%r187, 1961856265;
	st.global.v2.u32 	[%rd2], {%r187, %r186};
	mov.b32 	%r188, -123459836;
	mov.b32 	%r189, -1889344236;
	st.global.v2.u32 	[%rd2+8], {%r189, %r188};
	mov.b32 	%r190, -1689194486;
	mov.b32 	%r191, -589760388;
	st.global.v2.u32 	[%rd2+16], {%r191, %r190};
	setp.eq.s32 	%p1, %r185, 0;
	@%p1 bra 	$L__BB0_42;
	mov.b32 	%r312, 0;
	mov.u64 	%rd12, precalc_xorwow_matrix;
$L__BB0_2:
	and.b64  	%rd4, %rd17, 3;
	setp.eq.s64 	%p2, %rd4, 0;
	@%p2 bra 	$L__BB0_41;
	mul.wide.u32 	%rd11, %r312, 3200;
	add.s64 	%rd5, %rd12, %rd11;
	cvt.u32.u64 	%r2, %rd4;
	mov.b32 	%r313, 0;
$L__BB0_4:
	mov.b32 	%r326, 0;
	mov.u32 	%r327, %r326;
	mov.u32 	%r328, %r326;
	mov.u32 	%r329, %r326;
	mov.u32 	%r330, %r326;
	mov.u32 	%r319, %r326;
$L__BB0_5:
	mul.wide.u32 	%rd13, %r319, 4;
	add.s64 	%rd14, %rd2, %rd13;
	ld.global.u32 	%r10, [%rd14+4];
	shl.b32 	%r11, %r319, 5;
	mov.b32 	%r325, 0;
$L__BB0_6:
	.pragma "nounroll";
	shr.u32 	%r196, %r10, %r325;
	and.b32  	%r197, %r196, 1;
	setp.eq.b32 	%p3, %r197, 1;
	not.pred 	%p4, %p3;
	add.s32 	%r198, %r11, %r325;
	mul.lo.s32 	%r199, %r198, 5;
	mul.wide.u32 	%rd15, %r199, 4;
	add.s64 	%rd6, %rd5, %rd15;
	@%p4 bra 	$L__BB0_8;
	ld.global.u32 	%r200, [%rd6];
	xor.b32  	%r330, %r330, %r200;
	ld.global.u32 	%r201, [%rd6+4];
	xor.b32  	%r329, %r329, %r201;
	ld.global.u32 	%r202, [%rd6+8];
	xor.b32  	%r328, %r328, %r202;
	ld.global.u32 	%r203, [%rd6+12];
	xor.b32  	%r327, %r327, %r203;
	ld.global.u32 	%r204, [%rd6+16];
	xor.b32  	%r326, %r326, %r204;
$L__BB0_8:
	and.b32  	%r206, %r196, 2;
	setp.eq.s32 	%p5, %r206, 0;
	@%p5 bra 	$L__BB0_10;
	ld.global.u32 	%r207, [%rd6+20];
	xor.b32  	%r330, %r330, %r207;
	ld.global.u32 	%r208, [%rd6+24];
	xor.b32  	%r329, %r329, %r208;
	ld.global.u32 	%r209, [%rd6+28];
	xor.b32  	%r328, %r328, %r209;
	ld.global.u32 	%r210, [%rd6+32];
	xor.b32  	%r327, %r327, %r210;
	ld.global.u32 	%r211, [%rd6+36];
	xor.b32  	%r326, %r326, %r211;
$L__BB0_10:
	and.b32  	%r213, %r196, 4;
	setp.eq.s32 	%p6, %r213, 0;
	@%p6 bra 	$L__BB0_12;
	ld.global.u32 	%r214, [%rd6+40];
	xor.b32  	%r330, %r330, %r214;
	ld.global.u32 	%r215, [%rd6+44];
	xor.b32  	%r329, %r329, %r215;
	ld.global.u32 	%r216, [%rd6+48];
	xor.b32  	%r328, %r328, %r216;
	ld.global.u32 	%r217, [%rd6+52];
	xor.b32  	%r327, %r327, %r217;
	ld.global.u32 	%r218, [%rd6+56];
	xor.b32  	%r326, %r326, %r218;
$L__BB0_12:
	and.b32  	%r220, %r196, 8;
	setp.eq.s32 	%p7, %r220, 0;
	@%p7 bra 	$L__BB0_14;
	ld.global.u32 	%r221, [%rd6+60];
	xor.b32  	%r330, %r330, %r221;
	ld.global.u32 	%r222, [%rd6+64];
	xor.b32  	%r329, %r329, %r222;
	ld.global.u32 	%r223, [%rd6+68];
	xor.b32  	%r328, %r328, %r223;
	ld.global.u32 	%r224, [%rd6+72];
	xor.b32  	%r327, %r327, %r224;
	ld.global.u32 	%r225, [%rd6+76];
	xor.b32  	%r326, %r326, %r225;
$L__BB0_14:
	and.b32  	%r227, %r196, 16;
	setp.eq.s32 	%p8, %r227, 0;
	@%p8 bra 	$L__BB0_16;
	ld.global.u32 	%r228, [%rd6+80];
	xor.b32  	%r330, %r330, %r228;
	ld.global.u32 	%r229, [%rd6+84];
	xor.b32  	%r329, %r329, %r229;
	ld.global.u32 	%r230, [%rd6+88];
	xor.b32  	%r328, %r328, %r230;
	ld.global.u32 	%r231, [%rd6+92];
	xor.b32  	%r327, %r327, %r231;
	ld.global.u32 	%r232, [%rd6+96];
	xor.b32  	%r326, %r326, %r232;
$L__BB0_16:
	and.b32  	%r234, %r196, 32;
	setp.eq.s32 	%p9, %r234, 0;
	@%p9 bra 	$L__BB0_18;
	ld.global.u32 	%r235, [%rd6+100];
	xor.b32  	%r330, %r330, %r235;
	ld.global.u32 	%r236, [%rd6+104];
	xor.b32  	%r329, %r329, %r236;
	ld.global.u32 	%r237, [%rd6+108];
	xor.b32  	%r328, %r328, %r237;
	ld.global.u32 	%r238, [%rd6+112];
	xor.b32  	%r327, %r327, %r238;
	ld.global.u32 	%r239, [%rd6+116];
	xor.b32  	%r326, %r326, %r239;
$L__BB0_18:
	and.b32  	%r241, %r196, 64;
	setp.eq.s32 	%p10, %r241, 0;
	@%p10 bra 	$L__BB0_20;
	ld.global.u32 	%r242, [%rd6+120];
	xor.b32  	%r330, %r330, %r242;
	ld.global.u32 	%r243, [%rd6+124];
	xor.b32  	%r329, %r329, %r243;
	ld.global.u32 	%r244, [%rd6+128];
	xor.b32  	%r328, %r328, %r244;
	ld.global.u32 	%r245, [%rd6+132];
	xor.b32  	%r327, %r327, %r245;
	ld.global.u32 	%r246, [%rd6+136];
	xor.b32  	%r326, %r326, %r246;
$L__BB0_20:
	and.b32  	%r248, %r196, 128;
	setp.eq.s32 	%p11, %r248, 0;
	@%p11 bra 	$L__BB0_22;
	ld.global.u32 	%r249, [%rd6+140];
	xor.b32  	%r330, %r330, %r249;
	ld.global.u32 	%r250, [%rd6+144];
	xor.b32  	%r329, %r329, %r250;
	ld.global.u32 	%r251, [%rd6+148];
	xor.b32  	%r328, %r328, %r251;
	ld.global.u32 	%r252, [%rd6+152];
	xor.b32  	%r327, %r327, %r252;
	ld.global.u32 	%r253, [%rd6+156];
	xor.b32  	%r326, %r326, %r253;
$L__BB0_22:
	and.b32  	%r255, %r196, 256;
	setp.eq.s32 	%p12, %r255, 0;
	@%p12 bra 	$L__BB0_24;
	ld.global.u32 	%r256, [%rd6+160];
	xor.b32  	%r330, %r330, %r256;
	ld.global.u32 	%r257, [%rd6+164];
	xor.b32  	%r329, %r329, %r257;
	ld.global.u32 	%r258, [%rd6+168];
	xor.b32  	%r328, %r328, %r258;
	ld.global.u32 	%r259, [%rd6+172];
	xor.b32  	%r327, %r327, %r259;
	ld.global.u32 	%r260, [%rd6+176];
	xor.b32  	%r326, %r326, %r260;
$L__BB0_24:
	and.b32  	%r262, %r196, 512;
	setp.eq.s32 	%p13, %r262, 0;
	@%p13 bra 	$L__BB0_26;
	ld.global.u32 	%r263, [%rd6+180];
	xor.b32  	%r330, %r330, %r263;
	ld.global.u32 	%r264, [%rd6+184];
	xor.b32  	%r329, %r329, %r264;
	ld.global.u32 	%r265, [%rd6+188];
	xor.b32  	%r328, %r328, %r265;
	ld.global.u32 	%r266, [%rd6+192];
	xor.b32  	%r327, %r327, %r266;
	ld.global.u32 	%r267, [%rd6+196];
	xor.b32  	%r326, %r326, %r267;
$L__BB0_26:
	and.b32  	%r269, %r196, 1024;
	setp.eq.s32 	%p14, %r269, 0;
	@%p14 bra 	$L__BB0_28;
	ld.global.u32 	%r270, [%rd6+200];
	xor.b32  	%r330, %r330, %r270;
	ld.global.u32 	%r271, [%rd6+204];
	xor.b32  	%r329, %r329, %r271;
	ld.global.u32 	%r272, [%rd6+208];
	xor.b32  	%r328, %r328, %r272;
	ld.global.u32 	%r273, [%rd6+212];
	xor.b32  	%r327, %r327, %r273;
	ld.global.u32 	%r274, [%rd6+216];
	xor.b32  	%r326, %r326, %r274;
$L__BB0_28:
	and.b32  	%r276, %r196, 2048;
	setp.eq.s32 	%p15, %r276, 0;
	@%p15 bra 	$L__BB0_30;
	ld.global.u32 	%r277, [%rd6+220];
	xor.b32  	%r330, %r330, %r277;
	ld.global.u32 	%r278, [%rd6+224];
	xor.b32  	%r329, %r329, %r278;
	ld.global.u32 	%r279, [%rd6+228];
	xor.b32  	%r328, %r328, %r279;
	ld.global.u32 	%r280, [%rd6+232];
	xor.b32  	%r327, %r327, %r280;
	ld.global.u32 	%r281, [%rd6+236];
	xor.b32  	%r326, %r326, %r281;
$L__BB0_30:
	and.b32  	%r283, %r196, 4096;
	setp.eq.s32 	%p16, %r283, 0;
	@%p16 bra 	$L__BB0_32;
	ld.global.u32 	%r284, [%rd6+240];
	xor.b32  	%r330, %r330, %r284;
	ld.global.u32 	%r285, [%rd6+244];
	xor.b32  	%r329, %r329, %r285;
	ld.global.u32 	%r286, [%rd6+248];
	xor.b32  	%r328, %r328, %r286;
	ld.global.u32 	%r287, [%rd6+252];
	xor.b32  	%r327, %r327, %r287;
	ld.global.u32 	%r288, [%rd6+256];
	xor.b32  	%r326, %r326, %r288;
$L__BB0_32:
	and.b32  	%r290, %r196, 8192;
	setp.eq.s32 	%p17, %r290, 0;
	@%p17 bra 	$L__BB0_34;
	ld.global.u32 	%r291, [%rd6+260];
	xor.b32  	%r330, %r330, %r291;
	ld.global.u32 	%r292, [%rd6+264];
	xor.b32  	%r329, %r329, %r292;
	ld.global.u32 	%r293, [%rd6+268];
	xor.b32  	%r328, %r328, %r293;
	ld.global.u32 	%r294, [%rd6+272];
	xor.b32  	%r327, %r327, %r294;
	ld.global.u32 	%r295, [%rd6+276];
	xor.b32  	%r326, %r326, %r295;
$L__BB0_34:
	and.b32  	%r297, %r196, 16384;
	setp.eq.s32 	%p18, %r297, 0;
	@%p18 bra 	$L__BB0_36;
	ld.global.u32 	%r298, [%rd6+280];
	xor.b32  	%r330, %r330, %r298;
	ld.global.u32 	%r299, [%rd6+284];
	xor.b32  	%r329, %r329, %r299;
	ld.global.u32 	%r300, [%rd6+288];
	xor.b32  	%r328, %r328, %r300;
	ld.global.u32 	%r301, [%rd6+292];
	xor.b32  	%r327, %r327, %r301;
	ld.global.u32 	%r302, [%rd6+296];
	xor.b32  	%r326, %r326, %r302;
$L__BB0_36:
	and.b32  	%r304, %r196, 32768;
	setp.eq.s32 	%p19, %r304, 0;
	@%p19 bra 	$L__BB0_38;
	ld.global.u32 	%r305, [%rd6+300];
	xor.b32  	%r330, %r330, %r305;
	ld.global.u32 	%r306, [%rd6+304];
	xor.b32  	%r329, %r329, %r306;
	ld.global.u32 	%r307, [%rd6+308];
	xor.b32  	%r328, %r328, %r307;
	ld.global.u32 	%r308, [%rd6+312];
	xor.b32  	%r327, %r327, %r308;
	ld.global.u32 	%r309, [%rd6+316];
	xor.b32  	%r326, %r326, %r309;
$L__BB0_38:
	add.s32 	%r325, %r325, 16;
	setp.ne.s32 	%p20, %r325, 32;
	@%p20 bra 	$L__BB0_6;
	mad.lo.s32 	%r310, %r319, -31, %r11;
	add.s32 	%r319, %r310, 1;
	setp.ne.s32 	%p21, %r319, 5;
	@%p21 bra 	$L__BB0_5;
	st.global.u32 	[%rd2+4], %r330;
	st.global.u32 	[%rd2+8], %r329;
	st.global.u32 	[%rd2+12], %r328;
	st.global.u32 	[%rd2+16], %r327;
	st.global.u32 	[%rd2+20], %r326;
	add.s32 	%r313, %r313, 1;
	setp.lt.u32 	%p22, %r313, %r2;
	@%p22 bra 	$L__BB0_4;
$L__BB0_41:
	shr.u64 	%rd7, %rd17, 2;
	add.s32 	%r312, %r312, 1;
	setp.gt.u64 	%p23, %rd17, 3;
	mov.u64 	%rd17, %rd7;
	@%p23 bra 	$L__BB0_2;
$L__BB0_42:
	mov.b32 	%r311, 0;
	st.global.v2.u32 	[%rd2+24], {%r311, %r311};
	st.global.u32 	[%rd2+32], %r311;
	mov.b64 	%rd16, 0;
	st.global.u64 	[%rd2+40], %rd16;
	ret;

}
	// .globl	_Z14refill_randomsPfiP17curandStateXORWOW
.visible .entry _Z14refill_randomsPfiP17curandStateXORWOW(
	.param .u64 .ptr .align 1 _Z14refill_randomsPfiP17curandStateXORWOW_param_0,
	.param .u32 _Z14refill_randomsPfiP17curandStateXORWOW_param_1,
	.param .u64 .ptr .align 1 _Z14refill_randomsPfiP17curandStateXORWOW_param_2
)
{
	.reg .pred 	%p<7>;
	.reg .b32 	%r<106>;
	.reg .b32 	%f<11>;
	.reg .b64 	%rd<15>;

	ld.param.u64 	%rd4, [_Z14refill_randomsPfiP17curandStateXORWOW_param_0];
	ld.param.u32 	%r12, [_Z14refill_randomsPfiP17curandStateXORWOW_param_1];
	ld.param.u64 	%rd5, [_Z14refill_randomsPfiP17curandStateXORWOW_param_2];
	cvta.to.global.u64 	%rd1, %rd4;
	cvta.to.global.u64 	%rd2, %rd5;
	mov.u32 	%r13, %tid.x;
	mov.u32 	%r14, %ntid.x;
	mov.u32 	%r15, %ctaid.x;
	mad.lo.s32 	%r104, %r14, %r15, %r13;
	mov.u32 	%r16, %nctaid.x;
	mul.lo.s32 	%r2, %r16, %r14;
	setp.ge.s32 	%p1, %r104, %r12;
	@%p1 bra 	$L__BB1_7;
	mul.wide.s32 	%rd6, %r104, 48;
	add.s64 	%rd3, %rd2, %rd6;
	add.s32 	%r17, %r104, %r2;
	max.s32 	%r18, %r12, %r17;
	setp.lt.s32 	%p2, %r17, %r12;
	selp.u32 	%r19, 1, 0, %p2;
	add.s32 	%r20, %r17, %r19;
	sub.s32 	%r21, %r18, %r20;
	div.u32 	%r22, %r21, %r2;
	add.s32 	%r3, %r22, %r19;
	and.b32  	%r23, %r3, 3;
	setp.eq.s32 	%p3, %r23, 3;
	@%p3 bra 	$L__BB1_4;
	add.s32 	%r24, %r3, 1;
	and.b32  	%r25, %r24, 3;
	neg.s32 	%r102, %r25;
$L__BB1_3:
	.pragma "nounroll";
	mul.wide.s32 	%rd7, %r104, 4;
	add.s64 	%rd8, %rd1, %rd7;
	ld.global.v2.u32 	{%r26, %r27}, [%rd3];
	shr.u32 	%r28, %r27, 2;
	xor.b32  	%r29, %r28, %r27;
	ld.global.v2.u32 	{%r30, %r31}, [%rd3+8];
	ld.global.v2.u32 	{%r32, %r33}, [%rd3+16];
	st.global.v2.u32 	[%rd3+8], {%r31, %r32};
	shl.b32 	%r34, %r33, 4;
	shl.b32 	%r35, %r29, 1;
	xor.b32  	%r36, %r35, %r34;
	xor.b32  	%r37, %r36, %r29;
	xor.b32  	%r38, %r37, %r33;
	st.global.v2.u32 	[%rd3+16], {%r33, %r38};
	add.s32 	%r39, %r26, 362437;
	st.global.v2.u32 	[%rd3], {%r39, %r30};
	add.s32 	%r40, %r38, %r39;
	cvt.rn.f32.u32 	%f1, %r40;
	fma.rn.f32 	%f2, %f1, 0f2F800000, 0f2F000000;
	st.global.f32 	[%rd8], %f2;
	add.s32 	%r104, %r104, %r2;
	add.s32 	%r102, %r102, 1;
	setp.ne.s32 	%p4, %r102, 0;
	@%p4 bra 	$L__BB1_3;
$L__BB1_4:
	setp.lt.u32 	%p5, %r3, 3;
	@%p5 bra 	$L__BB1_7;
	mul.wide.s32 	%rd11, %r2, 4;
	shl.b32 	%r101, %r2, 2;
$L__BB1_6:
	ld.global.v2.u32 	{%r41, %r42}, [%rd3];
	shr.u32 	%r43, %r42, 2;
	xor.b32  	%r44, %r43, %r42;
	ld.global.v2.u32 	{%r45, %r46}, [%rd3+8];
	ld.global.v2.u32 	{%r47, %r48}, [%rd3+16];
	st.global.v2.u32 	[%rd3+8], {%r46, %r47};
	shl.b32 	%r49, %r48, 4;
	shl.b32 	%r50, %r44, 1;
	xor.b32  	%r51, %r50, %r49;
	xor.b32  	%r52, %r51, %r44;
	xor.b32  	%r53, %r52, %r48;
	st.global.v2.u32 	[%rd3+16], {%r48, %r53};
	add.s32 	%r54, %r41, 362437;
	st.global.v2.u32 	[%rd3], {%r54, %r45};
	add.s32 	%r55, %r53, %r54;
	cvt.rn.f32.u32 	%f3, %r55;
	fma.rn.f32 	%f4, %f3, 0f2F800000, 0f2F000000;
	mul.wide.s32 	%rd9, %r104, 4;
	add.s64 	%rd10, %rd1, %rd9;
	st.global.f32 	[%rd10], %f4;
	ld.global.v2.u32 	{%r56, %r57}, [%rd3];
	shr.u32 	%r58, %r57, 2;
	xor.b32  	%r59, %r58, %r57;
	ld.global.v2.u32 	{%r60, %r61}, [%rd3+8];
	ld.global.v2.u32 	{%r62, %r63}, [%rd3+16];
	st.global.v2.u32 	[%rd3+8], {%r61, %r62};
	shl.b32 	%r64, %r63, 4;
	shl.b32 	%r65, %r59, 1;
	xor.b32  	%r66, %r65, %r64;
	xor.b32  	%r67, %r66, %r59;
	xor.b32  	%r68, %r67, %r63;
	st.global.v2.u32 	[%rd3+16], {%r63, %r68};
	add.s32 	%r69, %r56, 362437;
	st.global.v2.u32 	[%rd3], {%r69, %r60};
	add.s32 	%r70, %r68, %r69;
	cvt.rn.f32.u32 	%f5, %r70;
	fma.rn.f32 	%f6, %f5, 0f2F800000, 0f2F000000;
	add.s64 	%rd12, %rd10, %rd11;
	st.global.f32 	[%rd12], %f6;
	ld.global.v2.u32 	{%r71, %r72}, [%rd3];
	shr.u32 	%r73, %r72, 2;
	xor.b32  	%r74, %r73, %r72;
	ld.global.v2.u32 	{%r75, %r76}, [%rd3+8];
	ld.global.v2.u32 	{%r77, %r78}, [%rd3+16];
	st.global.v2.u32 	[%rd3+8], {%r76, %r77};
	shl.b32 	%r79, %r78, 4;
	shl.b32 	%r80, %r74, 1;
	xor.b32  	%r81, %r80, %r79;
	xor.b32  	%r82, %r81, %r74;
	xor.b32  	%r83, %r82, %r78;
	st.global.v2.u32 	[%rd3+16], {%r78, %r83};
	add.s32 	%r84, %r71, 362437;
	st.global.v2.u32 	[%rd3], {%r84, %r75};
	add.s32 	%r85, %r83, %r84;
	cvt.rn.f32.u32 	%f7, %r85;
	fma.rn.f32 	%f8, %f7, 0f2F800000, 0f2F000000;
	add.s64 	%rd13, %rd12, %rd11;
	st.global.f32 	[%rd13], %f8;
	ld.global.v2.u32 	{%r86, %r87}, [%rd3];
	shr.u32 	%r88, %r87, 2;
	xor.b32  	%r89, %r88, %r87;
	ld.global.v2.u32 	{%r90, %r91}, [%rd3+8];
	ld.global.v2.u32 	{%r92, %r93}, [%rd3+16];
	st.global.v2.u32 	[%rd3+8], {%r91, %r92};
	shl.b32 	%r94, %r93, 4;
	shl.b32 	%r95, %r89, 1;
	xor.b32  	%r96, %r95, %r94;
	xor.b32  	%r97, %r96, %r89;
	xor.b32  	%r98, %r97, %r93;
	st.global.v2.u32 	[%rd3+16], {%r93, %r98};
	add.s32 	%r99, %r86, 362437;
	st.global.v2.u32 	[%rd3], {%r99, %r90};
	add.s32 	%r100, %r98, %r99;
	cvt.rn.f32.u32 	%f9, %r100;
	fma.rn.f32 	%f10, %f9, 0f2F800000, 0f2F000000;
	add.s64 	%rd14, %rd13, %rd11;
	st.global.f32 	[%rd14], %f10;
	add.s32 	%r104, %r101, %r104;
	setp.lt.s32 	%p6, %r104, %r12;
	@%p6 bra 	$L__BB1_6;
$L__BB1_7:
	ret;

}


// ===== COMPILED SASS (sm_100) =====

	.target	sm_100

	.elftype	@"ET_EXEC"


//--------------------- .note.nv.tkinfo           --------------------------
	.section	.note.nv.tkinfo,"",@"SHT_NOTE"
	.sectionflags	@"SHF_NOTE_NV_TKINFO"
	.tkinfo
        /*0018*/ 	.word	0x00000002
        /*0030*/ 	.string	""
        /*0030*/ 	.string	"ptxas"
        /*0030*/ 	.string	"Cuda compilation tools, release 13.0, V13.0.88"
        /*0030*/ 	.string	"Build cuda_13.0.r13.0/compiler.36424714_0"
        /*0030*/ 	.string	"-arch sm_100 -m 64 "



//--------------------- .note.nv.cuinfo           --------------------------
	.section	.note.nv.cuinfo,"",@"SHT_NOTE"
	.sectionflags	@"SHF_NOTE_NV_CUINFO"
        /*0018*/ 	.short	0x0002
        /*001a*/ 	.short	0x0064
        /*001c*/ 	.short	0x0082
	.zero		2


//--------------------- .nv.info                  --------------------------
	.section	.nv.info,"",@"SHT_CUDA_INFO"
	.align	4


	//----- nvinfo : EIATTR_REGCOUNT
	.align		4
        /*0000*/ 	.byte	0x04, 0x2f
        /*0002*/ 	.short	(.L_10 - .L_9)
	.align		4
.L_9:
        /*0004*/ 	.word	index@(_Z16initialize_stateP17curandStateXORWOW)
        /*0008*/ 	.word	0x0000001f


	//----- nvinfo : EIATTR_FRAME_SIZE
	.align		4
.L_10:
        /*000c*/ 	.byte	0x04, 0x11
        /*000e*/ 	.short	(.L_12 - .L_11)
	.align		4
.L_11:
        /*0010*/ 	.word	index@(_Z16initialize_stateP17curandStateXORWOW)
        /*0014*/ 	.word	0x00000000


	//----- nvinfo : EIATTR_REGCOUNT
	.align		4
.L_12:
        /*0018*/ 	.byte	0x04, 0x2f
        /*001a*/ 	.short	(.L_14 - .L_13)
	.align		4
.L_13:
        /*001c*/ 	.word	index@(_Z14refill_randomsPfiP17curandStateXORWOW)
        /*0020*/ 	.word	0x0000001c


	//----- nvinfo : EIATTR_FRAME_SIZE
	.align		4
.L_14:
        /*0024*/ 	.byte	0x04, 0x11
        /*0026*/ 	.short	(.L_16 - .L_15)
	.align		4
.L_15:
        /*0028*/ 	.word	index@(_Z14refill_randomsPfiP17curandStateXORWOW)
        /*002c*/ 	.word	0x00000000


	//----- nvinfo : EIATTR_MIN_STACK_SIZE
	.align		4
.L_16:
        /*0030*/ 	.byte	0x04, 0x12
        /*0032*/ 	.short	(.L_18 - .L_17)
	.align		4
.L_17:
        /*0034*/ 	.word	index@(_Z14refill_randomsPfiP17curandStateXORWOW)
        /*0038*/ 	.word	0x00000000


	//----- nvinfo : EIATTR_MIN_STACK_SIZE
	.align		4
.L_18:
        /*003c*/ 	.byte	0x04, 0x12
        /*003e*/ 	.short	(.L_20 - .L_19)
	.align		4
.L_19:
        /*0040*/ 	.word	index@(_Z16initialize_stateP17curandStateXORWOW)
        /*0044*/ 	.word	0x00000000
.L_20:


//--------------------- .nv.compat                --------------------------
	.section	.nv.compat,"",@"SHT_CUDA_COMPAT_INFO"
	.align	4
        /*0000*/ 	.byte	0x02, 0x09, 0x00, 0x00, 0x02, 0x02, 0x01, 0x00, 0x02, 0x05, 0x05, 0x00, 0x03, 0x07, 0x01, 0x01
        /*0010*/ 	.byte	0x02, 0x03, 0x00, 0x00, 0x02, 0x06, 0x01, 0x00, 0x04, 0x0b, 0x08, 0x00, 0x09, 0x00, 0x00, 0x00
        /*0020*/ 	.byte	0x00, 0x00, 0x00, 0x00


//--------------------- .nv.info._Z14refill_randomsPfiP17curandStateXORWOW --------------------------
	.section	.nv.info._Z14refill_randomsPfiP17curandStateXORWOW,"",@"SHT_CUDA_INFO"
	.sectionflags	@""
	.align	4


	//----- nvinfo : EIATTR_CUDA_API_VERSION
	.align		4
        /*0000*/ 	.byte	0x04, 0x37
        /*0002*/ 	.short	(.L_22 - .L_21)
.L_21:
        /*0004*/ 	.word	0x00000082


	//----- nvinfo : EIATTR_KPARAM_INFO
	.align		4
.L_22:
        /*0008*/ 	.byte	0x04, 0x17
        /*000a*/ 	.short	(.L_24 - .L_23)
.L_23:
        /*000c*/ 	.word	0x00000000
        /*0010*/ 	.short	0x0002
        /*0012*/ 	.short	0x0010
        /*0014*/ 	.byte	0x00, 0xf5, 0x21, 0x00


	//----- nvinfo : EIATTR_KPARAM_INFO
	.align		4
.L_24:
        /*0018*/ 	.byte	0x04, 0x17
        /*001a*/ 	.short	(.L_26 - .L_25)
.L_25:
        /*001c*/ 	.word	0x00000000
        /*0020*/ 	.short	0x0001
        /*0022*/ 	.short	0x0008
        /*0024*/ 	.byte	0x00, 0xf0, 0x11, 0x00


	//----- nvinfo : EIATTR_KPARAM_INFO
	.align		4
.L_26:
        /*0028*/ 	.byte	0x04, 0x17
        /*002a*/ 	.short	(.L_28 - .L_27)
.L_27:
        /*002c*/ 	.word	0x00000000
        /*0030*/ 	.short	0x0000
        /*0032*/ 	.short	0x0000
        /*0034*/ 	.byte	0x00, 0xf5, 0x21, 0x00


	//----- nvinfo : EIATTR_SPARSE_MMA_MASK
	.align		4
.L_28:
        /*0038*/ 	.byte	0x03, 0x50
        /*003a*/ 	.short	0x0000


	//----- nvinfo : EIATTR_MAXREG_COUNT
	.align		4
        /*003c*/ 	.byte	0x03, 0x1b
        /*003e*/ 	.short	0x00ff


	//----- nvinfo : EIATTR_MERCURY_ISA_VERSION
	.align		4
        /*0040*/ 	.byte	0x03, 0x5f
        /*0042*/ 	.short	0x0101


	//----- nvinfo : EIATTR_VRC_CTA_INIT_COUNT
	.align		4
        /*0044*/ 	.byte	0x02, 0x4a
	.zero		1
	.zero		1


	//----- nvinfo : EIATTR_EXIT_INSTR_OFFSETS
	.align		4
        /*0048*/ 	.byte	0x04, 0x1c
        /*004a*/ 	.short	(.L_30 - .L_29)


	//   ....[0]....
.L_29:
        /*004c*/ 	.word	0x00000090


	//   ....[1]....
        /*0050*/ 	.word	0x000004b0


	//   ....[2]....
        /*0054*/ 	.word	0x00000a80


	//----- nvinfo : EIATTR_CRS_STACK_SIZE
	.align		4
.L_30:
        /*0058*/ 	.byte	0x04, 0x1e
        /*005a*/ 	.short	(.L_32 - .L_31)
.L_31:
        /*005c*/ 	.word	0x00000000


	//----- nvinfo : EIATTR_CBANK_PARAM_SIZE
	.align		4
.L_32:
        /*0060*/ 	.byte	0x03, 0x19
        /*0062*/ 	.short	0x0018


	//----- nvinfo : EIATTR_PARAM_CBANK
	.align		4
        /*0064*/ 	.byte	0x04, 0x0a
        /*0066*/ 	.short	(.L_34 - .L_33)
	.align		4
.L_33:
        /*0068*/ 	.word	index@(.nv.constant0._Z14refill_randomsPfiP17curandStateXORWOW)
        /*006c*/ 	.short	0x0380
        /*006e*/ 	.short	0x0018


	//----- nvinfo : EIATTR_SW_WAR
	.align		4
.L_34:
        /*0070*/ 	.byte	0x04, 0x36
        /*0072*/ 	.short	(.L_36 - .L_35)
.L_35:
        /*0074*/ 	.word	0x00000008
.L_36:


//--------------------- .nv.info._Z16initialize_stateP17curandStateXORWOW --------------------------
	.section	.nv.info._Z16initialize_stateP17curandStateXORWOW,"",@"SHT_CUDA_INFO"
	.sectionflags	@""
	.align	4


	//----- nvinfo : EIATTR_CUDA_API_VERSION
	.align		4
        /*0000*/ 	.byte	0x04, 0x37
        /*0002*/ 	.short	(.L_38 - .L_37)
.L_37:
        /*0004*/ 	.word	0x00000082


	//----- nvinfo : EIATTR_KPARAM_INFO
	.align		4
.L_38:
        /*0008*/ 	.byte	0x04, 0x17
        /*000a*/ 	.short	(.L_40 - .L_39)
.L_39:
        /*000c*/ 	.word	0x00000000
        /*0010*/ 	.short	0x0000
        /*0012*/ 	.short	0x0000
        /*0014*/ 	.byte	0x00, 0xf5, 0x21, 0x00


	//----- nvinfo : EIATTR_SPARSE_MMA_MASK
	.align		4
.L_40:
        /*0018*/ 	.byte	0x03, 0x50
        /*001a*/ 	.short	0x0000


	//----- nvinfo : EIATTR_MAXREG_COUNT
	.align		4
        /*001c*/ 	.byte	0x03, 0x1b
        /*001e*/ 	.short	0x00ff


	//----- nvinfo : EIATTR_MERCURY_ISA_VERSION
	.align		4
        /*0020*/ 	.byte	0x03, 0x5f
        /*0022*/ 	.short	0x0101


	//----- nvinfo : EIATTR_VRC_CTA_INIT_COUNT
	.align		4
        /*0024*/ 	.byte	0x02, 0x4a
	.zero		1
	.zero		1


	//----- nvinfo : EIATTR_EXIT_INSTR_OFFSETS
	.align		4
        /*0028*/ 	.byte	0x04, 0x1c
        /*002a*/ 	.short	(.L_42 - .L_41)


	//   ....[0]....
.L_41:
        /*002c*/ 	.word	0x00000e80


	//----- nvinfo : EIATTR_CRS_STACK_SIZE
	.align		4
.L_42:
        /*0030*/ 	.byte	0x04, 0x1e
        /*0032*/ 	.short	(.L_44 - .L_43)
.L_43:
        /*0034*/ 	.word	0x00000000


	//----- nvinfo : EIATTR_CBANK_PARAM_SIZE
	.align		4
.L_44:
        /*0038*/ 	.byte	0x03, 0x19
        /*003a*/ 	.short	0x0008


	//----- nvinfo : EIATTR_PARAM_CBANK
	.align		4
        /*003c*/ 	.byte	0x04, 0x0a
        /*003e*/ 	.short	(.L_46 - .L_45)
	.align		4
.L_45:
        /*0040*/ 	.word	index@(.nv.constant0._Z16initialize_stateP17curandStateXORWOW)
        /*0044*/ 	.short	0x0380
        /*0046*/ 	.short	0x0008


	//----- nvinfo : EIATTR_SW_WAR
	.align		4
.L_46:
        /*0048*/ 	.byte	0x04, 0x36
        /*004a*/ 	.short	(.L_48 - .L_47)
.L_47:
        /*004c*/ 	.word	0x00000008
.L_48:


//--------------------- .nv.callgraph             --------------------------
	.section	.nv.callgraph,"",@"SHT_CUDA_CALLGRAPH"
	.align	4
	.sectionentsize	8
	.align		4
        /*0000*/ 	.word	0x00000000
	.align		4
        /*0004*/ 	.word	0xffffffff
	.align		4
        /*0008*/ 	.word	0x00000000
	.align		4
        /*000c*/ 	.word	0xfffffffe
	.align		4
        /*0010*/ 	.word	0x00000000
	.align		4
        /*0014*/ 	.word	0xfffffffd
	.align		4
        /*0018*/ 	.word	0x00000000
	.align		4
        /*001c*/ 	.word	0xfffffffc


//--------------------- .nv.constant4             --------------------------
	.section	.nv.constant4,"a",@progbits
	.align	8
	.align		8
.nv.constant4:
        /*0000*/ 	.dword	precalc_xorwow_matrix
	.align		8
        /*0008*/ 	.dword	precalc_xorwow_offset_matrix
	.align		8
        /*0010*/ 	.dword	mrg32k3aM1
	.align		8
        /*0018*/ 	.dword	mrg32k3aM2
	.align		8
        /*0020*/ 	.dword	mrg32k3aM1SubSeq
	.align		8
        /*0028*/ 	.dword	mrg32k3aM2SubSeq
	.align		8
        /*0030*/ 	.dword	mrg32k3aM1Seq
	.align		8
        /*0038*/ 	.dword	mrg32k3aM2Seq


//--------------------- .nv.constant3             --------------------------
	.section	.nv.constant3,"a",@progbits
	.align	8
.nv.constant3:
	.type		__cr_lgamma_table,@object
	.size		__cr_lgamma_table,(.L_8 - __cr_lgamma_table)
__cr_lgamma_table:
        /*0000*/ 	.byte	0x00, 0x00, 0x00, 0x00, 0x00, 0x00, 0x00, 0x00, 0x00, 0x00, 0x00, 0x00, 0x00, 0x00, 0x00, 0x00
        /*0010*/ 	.byte	0xef, 0x39, 0xfa, 0xfe, 0x42, 0x2e, 0xe6, 0x3f, 0x02, 0x20, 0x2a, 0xfa, 0x0b, 0xab, 0xfc, 0x3f
        /*0020*/ 	.byte	0xf9, 0x2c, 0x92, 0x7c, 0xa7, 0x6c, 0x09, 0x40, 0xc9, 0x79, 0x44, 0x3c, 0x64, 0x26, 0x13, 0x40
        /*0030*/ 	.byte	0xca, 0x01, 0xcf, 0x3a, 0x27, 0x51, 0x1a, 0x40, 0x30, 0xcc, 0x2d, 0xf3, 0xe1, 0x0c, 0x21, 0x40
        /*0040*/ 	.byte	0x0d, 0xb7, 0xfc, 0x82, 0x8e, 0x35, 0x25, 0x40
.L_8:


//--------------------- .text._Z14refill_randomsPfiP17curandStateXORWOW --------------------------
	.section	.text._Z14refill_randomsPfiP17curandStateXORWOW,"ax",@progbits
	.align	128
        .global         _Z14refill_randomsPfiP17curandStateXORWOW
        .type           _Z14refill_randomsPfiP17curandStateXORWOW,@function
        .size           _Z14refill_randomsPfiP17curandStateXORWOW,(.L_x_14 - _Z14refill_randomsPfiP17curandStateXORWOW)
        .other          _Z14refill_randomsPfiP17curandStateXORWOW,@"STO_CUDA_ENTRY STV_DEFAULT"
_Z14refill_randomsPfiP17curandStateXORWOW:
.text._Z14refill_randomsPfiP17curandStateXORWOW:
[----:B------:R-:W-:Y:S01]  /*0000*/  LDC R1, c[0x0][0x37c] ;  /* 0x0000df00ff017b82 */ /* 0x000fe20000000800 */
[----:B------:R-:W0:Y:S01]  /*0010*/  S2R R7, SR_TID.X ;  /* 0x0000000000077919 */ /* 0x000e220000002100 */
[----:B------:R-:W0:Y:S06]  /*0020*/  LDCU UR4, c[0x0][0x360] ;  /* 0x00006c00ff0477ac */ /* 0x000e2c0008000800 */
[----:B------:R-:W1:Y:S01]  /*0030*/  LDC R2, c[0x0][0x370] ;  /* 0x0000dc00ff027b82 */ /* 0x000e620000000800 */
[----:B------:R-:W0:Y:S01]  /*0040*/  S2R R0, SR_CTAID.X ;  /* 0x0000000000007919 */ /* 0x000e220000002500 */
[----:B------:R-:W2:Y:S01]  /*0050*/  LDCU UR6, c[0x0][0x388] ;  /* 0x00007100ff0677ac */ /* 0x000ea20008000800 */
[----:B0-----:R-:W-:-:S02]  /*0060*/  IMAD R7, R0, UR4, R7 ;  /* 0x0000000400077c24 */ /* 0x001fc4000f8e0207 */
[----:B-1----:R-:W-:-:S03]  /*0070*/  IMAD R0, R2, UR4, RZ ;  /* 0x0000000402007c24 */ /* 0x002fc6000f8e02ff */
[----:B--2---:R-:W-:-:S13]  /*0080*/  ISETP.GE.AND P0, PT, R7, UR6, PT ;  /* 0x0000000607007c0c */ /* 0x004fda000bf06270 */
[----:B------:R-:W-:Y:S05]  /*0090*/  @P0 EXIT ;  /* 0x000000000000094d */ /* 0x000fea0003800000 */
[----:B------:R-:W0:Y:S01]  /*00a0*/  I2F.U32.RP R8, R0 ;  /* 0x0000000000087306 */ /* 0x000e220000209000 */
[C---:B------:R-:W-:Y:S01]  /*00b0*/  IMAD.IADD R4, R0.reuse, 0x1, R7 ;  /* 0x0000000100047824 */ /* 0x040fe200078e0207 */
[----:B------:R-:W-:Y:S01]  /*00c0*/  ISETP.NE.U32.AND P2, PT, R0, RZ, PT ;  /* 0x000000ff0000720c */ /* 0x000fe20003f45070 */
[----:B------:R-:W-:Y:S01]  /*00d0*/  IMAD.MOV R9, RZ, RZ, -R0 ;  /* 0x000000ffff097224 */ /* 0x000fe200078e0a00 */
[----:B------:R-:W1:Y:S01]  /*00e0*/  LDCU.64 UR4, c[0x0][0x358] ;  /* 0x00006b00ff0477ac */ /* 0x000e620008000a00 */
[----:B------:R-:W-:Y:S01]  /*00f0*/  BSSY.RECONVERGENT B0, `(.L_x_0) ;  /* 0x000003b000007945 */ /* 0x000fe20003800200 */
[C---:B------:R-:W-:Y:S02]  /*0100*/  ISETP.GE.AND P0, PT, R4.reuse, UR6, PT ;  /* 0x0000000604007c0c */ /* 0x040fe4000bf06270 */
[----:B------:R-:W-:Y:S02]  /*0110*/  VIMNMX R5, PT, PT, R4, UR6, !PT ;  /* 0x0000000604057c48 */ /* 0x000fe4000ffe0100 */
[----:B------:R-:W-:-:S04]  /*0120*/  SEL R6, RZ, 0x1, P0 ;  /* 0x00000001ff067807 */ /* 0x000fc80000000000 */
[----:B------:R-:W-:Y:S01]  /*0130*/  IADD3 R5, PT, PT, R5, -R4, -R6 ;  /* 0x8000000405057210 */ /* 0x000fe20007ffe806 */
[----:B0-----:R-:W0:Y:S02]  /*0140*/  MUFU.RCP R8, R8 ;  /* 0x0000000800087308 */ /* 0x001e240000001000 */
[----:B0-----:R-:W-:-:S06]  /*0150*/  VIADD R2, R8, 0xffffffe ;  /* 0x0ffffffe08027836 */ /* 0x001fcc0000000000 */
[----:B------:R0:W2:Y:S02]  /*0160*/  F2I.FTZ.U32.TRUNC.NTZ R3, R2 ;  /* 0x0000000200037305 */ /* 0x0000a4000021f000 */
[----:B0-----:R-:W-:Y:S02]  /*0170*/  HFMA2 R2, -RZ, RZ, 0, 0 ;  /* 0x00000000ff027431 */ /* 0x001fe400000001ff */
[----:B--2---:R-:W-:-:S04]  /*0180*/  IMAD R9, R9, R3, RZ ;  /* 0x0000000309097224 */ /* 0x004fc800078e02ff */
[----:B------:R-:W-:-:S06]  /*0190*/  IMAD.HI.U32 R8, R3, R9, R2 ;  /* 0x0000000903087227 */ /* 0x000fcc00078e0002 */
[----:B------:R-:W-:-:S04]  /*01a0*/  IMAD.HI.U32 R9, R8, R5, RZ ;  /* 0x0000000508097227 */ /* 0x000fc800078e00ff */
[----:B------:R-:W-:-:S04]  /*01b0*/  IMAD.MOV R2, RZ, RZ, -R9 ;  /* 0x000000ffff027224 */ /* 0x000fc800078e0a09 */
[----:B------:R-:W-:Y:S02]  /*01c0*/  IMAD R5, R0, R2, R5 ;  /* 0x0000000200057224 */ /* 0x000fe400078e0205 */
[----:B------:R-:W0:Y:S03]  /*01d0*/  LDC.64 R2, c[0x0][0x390] ;  /* 0x0000e400ff027b82 */ /* 0x000e260000000a00 */
[----:B------:R-:W-:-:S13]  /*01e0*/  ISETP.GE.U32.AND P0, PT, R5, R0, PT ;  /* 0x000000000500720c */ /* 0x000fda0003f06070 */
[----:B------:R-:W-:Y:S01]  /*01f0*/  @P0 IMAD.IADD R5, R5, 0x1, -R0 ;  /* 0x0000000105050824 */ /* 0x000fe200078e0a00 */
[----:B------:R-:W-:-:S04]  /*0200*/  @P0 IADD3 R9, PT, PT, R9, 0x1, RZ ;  /* 0x0000000109090810 */ /* 0x000fc80007ffe0ff */
[----:B------:R-:W-:Y:S02]  /*0210*/  ISETP.GE.U32.AND P1, PT, R5, R0, PT ;  /* 0x000000000500720c */ /* 0x000fe40003f26070 */
[----:B------:R-:W2:Y:S01]  /*0220*/  LDC.64 R4, c[0x0][0x380] ;  /* 0x0000e000ff047b82 */ /* 0x000ea20000000a00 */
[----:B0-----:R-:W-:-:S10]  /*0230*/  IMAD.WIDE R2, R7, 0x30, R2 ;  /* 0x0000003007027825 */ /* 0x001fd400078e0202 */
[----:B------:R-:W-:Y:S01]  /*0240*/  @P1 VIADD R9, R9, 0x1 ;  /* 0x0000000109091836 */ /* 0x000fe20000000000 */
[----:B------:R-:W-:-:S05]  /*0250*/  @!P2 LOP3.LUT R9, RZ, R0, RZ, 0x33, !PT ;  /* 0x00000000ff09a212 */ /* 0x000fca00078e33ff */
[----:B------:R-:W-:-:S05]  /*0260*/  IMAD.IADD R6, R6, 0x1, R9 ;  /* 0x0000000106067824 */ /* 0x000fca00078e0209 */
[C---:B------:R-:W-:Y:S02]  /*0270*/  LOP3.LUT R8, R6.reuse, 0x3, RZ, 0xc0, !PT ;  /* 0x0000000306087812 */ /* 0x040fe400078ec0ff */
[----:B------:R-:W-:Y:S02]  /*0280*/  ISETP.GE.U32.AND P1, PT, R6, 0x3, PT ;  /* 0x000000030600780c */ /* 0x000fe40003f26070 */
[----:B------:R-:W-:-:S13]  /*0290*/  ISETP.NE.AND P0, PT, R8, 0x3, PT ;  /* 0x000000030800780c */ /* 0x000fda0003f05270 */
[----:B-12---:R-:W-:Y:S05]  /*02a0*/  @!P0 BRA `(.L_x_1) ;  /* 0x00000000007c8947 */ /* 0x006fea0003800000 */
[----:B------:R-:W0:Y:S01]  /*02b0*/  LDC.64 R8, c[0x0][0x380] ;  /* 0x0000e000ff087b82 */ /* 0x000e220000000a00 */
[----:B------:R-:W-:-:S04]  /*02c0*/  IADD3 R6, PT, PT, R6, 0x1, RZ ;  /* 0x0000000106067810 */ /* 0x000fc80007ffe0ff */
[----:B------:R-:W-:-:S05]  /*02d0*/  LOP3.LUT R6, R6, 0x3, RZ, 0xc0, !PT ;  /* 0x0000000306067812 */ /* 0x000fca00078ec0ff */
[----:B------:R-:W-:-:S07]  /*02e0*/  IMAD.MOV R6, RZ, RZ, -R6 ;  /* 0x000000ffff067224 */ /* 0x000fce00078e0a06 */
.L_x_2:
[----:B-1----:R-:W2:Y:S04]  /*02f0*/  LDG.E.64 R14, desc[UR4][R2.64] ;  /* 0x00000004020e7981 */ /* 0x002ea8000c1e1b00 */
[----:B------:R-:W3:Y:S04]  /*0300*/  LDG.E.64 R12, desc[UR4][R2.64+0x10] ;  /* 0x00001004020c7981 */ /* 0x000ee8000c1e1b00 */
[----:B------:R-:W4:Y:S01]  /*0310*/  LDG.E.64 R10, desc[UR4][R2.64+0x8] ;  /* 0x00000804020a7981 */ /* 0x000f22000c1e1b00 */
[----:B------:R-:W-:-:S05]  /*0320*/  VIADD R6, R6, 0x1 ;  /* 0x0000000106067836 */ /* 0x000fca0000000000 */
[----:B------:R-:W-:Y:S02]  /*0330*/  ISETP.NE.AND P0, PT, R6, RZ, PT ;  /* 0x000000ff0600720c */ /* 0x000fe40003f05270 */
[----:B--2---:R-:W-:Y:S01]  /*0340*/  SHF.R.U32.HI R16, RZ, 0x2, R15 ;  /* 0x00000002ff107819 */ /* 0x004fe2000001160f */
[----:B------:R-:W-:-:S03]  /*0350*/  VIADD R14, R14, 0x587c5 ;  /* 0x000587c50e0e7836 */ /* 0x000fc60000000000 */
[----:B------:R-:W-:Y:S01]  /*0360*/  LOP3.LUT R16, R16, R15, RZ, 0x3c, !PT ;  /* 0x0000000f10107212 */ /* 0x000fe200078e3cff */
[----:B---3--:R-:W-:Y:S02]  /*0370*/  IMAD.SHL.U32 R15, R13, 0x10, RZ ;  /* 0x000000100d0f7824 */ /* 0x008fe400078e00ff */
[----:B------:R-:W-:Y:S01]  /*0380*/  IMAD.MOV.U32 R19, RZ, RZ, R12 ;  /* 0x000000ffff137224 */ /* 0x000fe200078e000c */
[----:B------:R-:W-:Y:S01]  /*0390*/  SHF.L.U32 R17, R16, 0x1, RZ ;  /* 0x0000000110117819 */ /* 0x000fe200000006ff */
[----:B----4-:R-:W-:-:S03]  /*03a0*/  IMAD.MOV.U32 R18, RZ, RZ, R11 ;  /* 0x000000ffff127224 */ /* 0x010fc600078e000b */
[----:B------:R-:W-:Y:S02]  /*03b0*/  LOP3.LUT R16, R16, R17, R15, 0x96, !PT ;  /* 0x0000001110107212 */ /* 0x000fe400078e960f */
[----:B------:R1:W-:Y:S02]  /*03c0*/  STG.E.64 desc[UR4][R2.64+0x8], R18 ;  /* 0x0000081202007986 */ /* 0x0003e4000c101b04 */
[----:B------:R-:W-:Y:S02]  /*03d0*/  LOP3.LUT R17, R16, R13, RZ, 0x3c, !PT ;  /* 0x0000000d10117212 */ /* 0x000fe400078e3cff */
[----:B------:R-:W-:-:S03]  /*03e0*/  MOV R16, 0x2f800000 ;  /* 0x2f80000000107802 */ /* 0x000fc60000000f00 */
[----:B------:R-:W-:-:S05]  /*03f0*/  IMAD.IADD R15, R17, 0x1, R14 ;  /* 0x00000001110f7824 */ /* 0x000fca00078e020e */
[----:B------:R-:W-:-:S05]  /*0400*/  I2FP.F32.U32 R15, R15 ;  /* 0x0000000f000f7245 */ /* 0x000fca0000201000 */
[----:B------:R-:W-:Y:S01]  /*0410*/  FFMA R21, R15, R16, 1.1641532182693481445e-10 ;  /* 0x2f0000000f157423 */ /* 0x000fe20000000010 */
[----:B------:R-:W-:Y:S01]  /*0420*/  MOV R15, R10 ;  /* 0x0000000a000f7202 */ /* 0x000fe20000000f00 */
[----:B------:R-:W-:Y:S02]  /*0430*/  IMAD.MOV.U32 R16, RZ, RZ, R13 ;  /* 0x000000ffff107224 */ /* 0x000fe400078e000d */
[----:B0-----:R-:W-:Y:S01]  /*0440*/  IMAD.WIDE R10, R7, 0x4, R8 ;  /* 0x00000004070a7825 */ /* 0x001fe200078e0208 */
[----:B------:R-:W-:Y:S01]  /*0450*/  IADD3 R7, PT, PT, R0, R7, RZ ;  /* 0x0000000700077210 */ /* 0x000fe20007ffe0ff */
[----:B------:R1:W-:Y:S04]  /*0460*/  STG.E.64 desc[UR4][R2.64], R14 ;  /* 0x0000000e02007986 */ /* 0x0003e8000c101b04 */
[----:B------:R1:W-:Y:S04]  /*0470*/  STG.E.64 desc[UR4][R2.64+0x10], R16 ;  /* 0x0000101002007986 */ /* 0x0003e8000c101b04 */
[----:B------:R1:W-:Y:S01]  /*0480*/  STG.E desc[UR4][R10.64], R21 ;  /* 0x000000150a007986 */ /* 0x0003e2000c101904 */
[----:B------:R-:W-:Y:S05]  /*0490*/  @P0 BRA `(.L_x_2) ;  /* 0xfffffffc00940947 */ /* 0x000fea000383ffff */
.L_x_1:
[----:B------:R-:W-:Y:S05]  /*04a0*/  BSYNC.RECONVERGENT B0 ;  /* 0x0000000000007941 */ /* 0x000fea0003800200 */
.L_x_0:
[----:B------:R-:W-:Y:S05]  /*04b0*/  @!P1 EXIT ;  /* 0x000000000000994d */ /* 0x000fea0003800000 */
.L_x_3:
[----:B01----:R-:W2:Y:S04]  /*04c0*/  LDG.E.64 R16, desc[UR4][R2.64] ;  /* 0x0000000402107981 */ /* 0x003ea8000c1e1b00 */
[----:B------:R-:W3:Y:S04]  /*04d0*/  LDG.E.64 R10, desc[UR4][R2.64+0x10] ;  /* 0x00001004020a7981 */ /* 0x000ee8000c1e1b00 */
[----:B------:R-:W4:Y:S01]  /*04e0*/  LDG.E.64 R8, desc[UR4][R2.64+0x8] ;  /* 0x0000080402087981 */ /* 0x000f22000c1e1b00 */
[----:B--2---:R-:W-:Y:S02]  /*04f0*/  SHF.R.U32.HI R6, RZ, 0x2, R17 ;  /* 0x00000002ff067819 */ /* 0x004fe40000011611 */
[----:B------:R-:W-:-:S02]  /*0500*/  IADD3 R16, PT, PT, R16, 0x587c5, RZ ;  /* 0x000587c510107810 */ /* 0x000fc40007ffe0ff */
[----:B------:R-:W-:Y:S01]  /*0510*/  LOP3.LUT R6, R6, R17, RZ, 0x3c, !PT ;  /* 0x0000001106067212 */ /* 0x000fe200078e3cff */
[----:B---3--:R-:W-:Y:S01]  /*0520*/  IMAD.SHL.U32 R13, R11, 0x10, RZ ;  /* 0x000000100b0d7824 */ /* 0x008fe200078e00ff */
[----:B------:R-:W-:Y:S01]  /*0530*/  MOV R23, R10 ;  /* 0x0000000a00177202 */ /* 0x000fe20000000f00 */
[----:B------:R-:W-:Y:S01]  /*0540*/  IMAD.MOV.U32 R24, RZ, RZ, R11 ;  /* 0x000000ffff187224 */ /* 0x000fe200078e000b */
[----:B----4-:R-:W-:Y:S01]  /*0550*/  MOV R17, R8 ;  /* 0x0000000800117202 */ /* 0x010fe20000000f00 */
[C---:B------:R-:W-:Y:S02]  /*0560*/  IMAD.SHL.U32 R12, R6.reuse, 0x2, RZ ;  /* 0x00000002060c7824 */ /* 0x040fe400078e00ff */
[----:B------:R-:W-:Y:S02]  /*0570*/  IMAD.MOV.U32 R22, RZ, RZ, R9 ;  /* 0x000000ffff167224 */ /* 0x000fe400078e0009 */
[----:B------:R-:W-:Y:S01]  /*0580*/  STG.E.64 desc[UR4][R2.64], R16 ;  /* 0x0000001002007986 */ /* 0x000fe2000c101b04 */
[----:B------:R-:W-:Y:S01]  /*0590*/  LOP3.LUT R12, R6, R12, R13, 0x96, !PT ;  /* 0x0000000c060c7212 */ /* 0x000fe200078e960d */
[----:B------:R-:W-:-:S02]  /*05a0*/  IMAD.MOV.U32 R6, RZ, RZ, 0x2f800000 ;  /* 0x2f800000ff067424 */ /* 0x000fc400078e00ff */
[----:B------:R-:W-:Y:S01]  /*05b0*/  STG.E.64 desc[UR4][R2.64+0x8], R22 ;  /* 0x0000081602007986 */ /* 0x000fe2000c101b04 */
[----:B------:R-:W-:Y:S01]  /*05c0*/  LOP3.LUT R25, R12, R11, RZ, 0x3c, !PT ;  /* 0x0000000b0c197212 */ /* 0x000fe200078e3cff */
[----:B------:R-:W-:-:S04]  /*05d0*/  IMAD.WIDE R12, R7, 0x4, R4 ;  /* 0x00000004070c7825 */ /* 0x000fc800078e0204 */
[----:B------:R-:W-:Y:S01]  /*05e0*/  IMAD.IADD R14, R25, 0x1, R16 ;  /* 0x00000001190e7824 */ /* 0x000fe200078e0210 */
[----:B------:R-:W-:Y:S04]  /*05f0*/  STG.E.64 desc[UR4][R2.64+0x10], R24 ;  /* 0x0000101802007986 */ /* 0x000fe8000c101b04 */
[----:B------:R-:W-:-:S05]  /*0600*/  I2FP.F32.U32 R15, R14 ;  /* 0x0000000e000f7245 */ /* 0x000fca0000201000 */
[----:B------:R-:W-:-:S05]  /*0610*/  FFMA R15, R15, R6, 1.1641532182693481445e-10 ;  /* 0x2f0000000f0f7423 */ /* 0x000fca0000000006 */
[----:B------:R0:W-:Y:S04]  /*0620*/  STG.E desc[UR4][R12.64], R15 ;  /* 0x0000000f0c007986 */ /* 0x0001e8000c101904 */
[----:B------:R-:W2:Y:S04]  /*0630*/  LDG.E.64 R18, desc[UR4][R2.64] ;  /* 0x0000000402127981 */ /* 0x000ea8000c1e1b00 */
[----:B------:R-:W3:Y:S04]  /*0640*/  LDG.E.64 R10, desc[UR4][R2.64+0x10] ;  /* 0x00001004020a7981 */ /* 0x000ee8000c1e1b00 */
[----:B------:R-:W4:Y:S01]  /*0650*/  LDG.E.64 R8, desc[UR4][R2.64+0x8] ;  /* 0x0000080402087981 */ /* 0x000f22000c1e1b00 */
[----:B0-----:R-:W-:Y:S01]  /*0660*/  IMAD.WIDE R12, R0, 0x4, R12 ;  /* 0x00000004000c7825 */ /* 0x001fe200078e020c */
[----:B--2---:R-:W-:-:S04]  /*0670*/  SHF.R.U32.HI R14, RZ, 0x2, R19 ;  /* 0x00000002ff0e7819 */ /* 0x004fc80000011613 */
[----:B------:R-:W-:Y:S01]  /*0680*/  LOP3.LUT R14, R14, R19, RZ, 0x3c, !PT ;  /* 0x000000130e0e7212 */ /* 0x000fe200078e3cff */
[----:B---3--:R-:W-:Y:S01]  /*0690*/  IMAD.SHL.U32 R19, R11, 0x10, RZ ;  /* 0x000000100b137824 */ /* 0x008fe200078e00ff */
[----:B------:R-:W-:Y:S01]  /*06a0*/  MOV R16, R11 ;  /* 0x0000000b00107202 */ /* 0x000fe20000000f00 */
[----:B------:R-:W-:Y:S02]  /*06b0*/  IMAD.MOV.U32 R25, RZ, RZ, R10 ;  /* 0x000000ffff197224 */ /* 0x000fe400078e000a */
[----:B------:R-:W-:Y:S02]  /*06c0*/  IMAD.SHL.U32 R20, R14, 0x2, RZ ;  /* 0x000000020e147824 */ /* 0x000fe400078e00ff */
[----:B----4-:R-:W-:-:S03]  /*06d0*/  IMAD.MOV.U32 R24, RZ, RZ, R9 ;  /* 0x000000ffff187224 */ /* 0x010fc600078e0009 */
[----:B------:R-:W-:Y:S02]  /*06e0*/  LOP3.LUT R20, R14, R20, R19, 0x96, !PT ;  /* 0x000000140e147212 */ /* 0x000fe400078e9613 */
[----:B------:R-:W-:Y:S01]  /*06f0*/  IADD3 R14, PT, PT, R18, 0x587c5, RZ ;  /* 0x000587c5120e7810 */ /* 0x000fe20007ffe0ff */
[----:B------:R-:W-:Y:S01]  /*0700*/  STG.E.64 desc[UR4][R2.64+0x8], R24 ;  /* 0x0000081802007986 */ /* 0x000fe2000c101b04 */
[----:B------:R-:W-:-:S05]  /*0710*/  LOP3.LUT R17, R20, R11, RZ, 0x3c, !PT ;  /* 0x0000000b14117212 */ /* 0x000fca00078e3cff */
[----:B------:R-:W-:Y:S01]  /*0720*/  IMAD.IADD R15, R17, 0x1, R14 ;  /* 0x00000001110f7824 */ /* 0x000fe200078e020e */
[----:B------:R-:W-:Y:S04]  /*0730*/  STG.E.64 desc[UR4][R2.64+0x10], R16 ;  /* 0x0000101002007986 */ /* 0x000fe8000c101b04 */
[----:B------:R-:W-:Y:S01]  /*0740*/  I2FP.F32.U32 R19, R15 ;  /* 0x0000000f00137245 */ /* 0x000fe20000201000 */
[----:B------:R-:W-:-:S04]  /*0750*/  IMAD.MOV.U32 R15, RZ, RZ, R8 ;  /* 0x000000ffff0f7224 */ /* 0x000fc800078e0008 */
[----:B------:R-:W-:Y:S01]  /*0760*/  FFMA R19, R19, R6, 1.1641532182693481445e-10 ;  /* 0x2f00000013137423 */ /* 0x000fe20000000006 */
[----:B------:R-:W-:Y:S04]  /*0770*/  STG.E.64 desc[UR4][R2.64], R14 ;  /* 0x0000000e02007986 */ /* 0x000fe8000c101b04 */
[----:B------:R0:W-:Y:S04]  /*0780*/  STG.E desc[UR4][R12.64], R19 ;  /* 0x000000130c007986 */ /* 0x0001e8000c101904 */
[----:B------:R-:W2:Y:S04]  /*0790*/  LDG.E.64 R20, desc[UR4][R2.64] ;  /* 0x0000000402147981 */ /* 0x000ea8000c1e1b00 */
[----:B------:R-:W3:Y:S04]  /*07a0*/  LDG.E.64 R10, desc[UR4][R2.64+0x10] ;  /* 0x00001004020a7981 */ /* 0x000ee8000c1e1b00 */
[----:B------:R-:W4:Y:S01]  /*07b0*/  LDG.E.64 R8, desc[UR4][R2.64+0x8] ;  /* 0x0000080402087981 */ /* 0x000f22000c1e1b00 */
[----:B0-----:R-:W-:Y:S01]  /*07c0*/  IMAD.WIDE R12, R0, 0x4, R12 ;  /* 0x00000004000c7825 */ /* 0x001fe200078e020c */
[----:B--2---:R-:W-:-:S03]  /*07d0*/  SHF.R.U32.HI R18, RZ, 0x2, R21 ;  /* 0x00000002ff127819 */ /* 0x004fc60000011615 */
[----:B------:R-:W-:Y:S01]  /*07e0*/  VIADD R16, R20, 0x587c5 ;  /* 0x000587c514107836 */ /* 0x000fe20000000000 */
[----:B------:R-:W-:Y:S01]  /*07f0*/  LOP3.LUT R18, R18, R21, RZ, 0x3c, !PT ;  /* 0x0000001512127212 */ /* 0x000fe200078e3cff */
[----:B---3--:R-:W-:Y:S01]  /*0800*/  IMAD.MOV.U32 R25, RZ, RZ, R10 ;  /* 0x000000ffff197224 */ /* 0x008fe200078e000a */
[----:B------:R-:W-:Y:S02]  /*0810*/  SHF.L.U32 R21, R11, 0x4, RZ ;  /* 0x000000040b157819 */ /* 0x000fe400000006ff */
[----:B----4-:R-:W-:Y:S01]  /*0820*/  MOV R24, R9 ;  /* 0x0000000900187202 */ /* 0x010fe20000000f00 */
[C---:B------:R-:W-:Y:S02]  /*0830*/  IMAD.SHL.U32 R22, R18.reuse, 0x2, RZ ;  /* 0x0000000212167824 */ /* 0x040fe400078e00ff */
[----:B------:R-:W-:Y:S02]  /*0840*/  IMAD.MOV.U32 R17, RZ, RZ, R8 ;  /* 0x000000ffff117224 */ /* 0x000fe400078e0008 */
[----:B------:R-:W-:Y:S01]  /*0850*/  STG.E.64 desc[UR4][R2.64+0x8], R24 ;  /* 0x0000081802007986 */ /* 0x000fe2000c101b04 */
[----:B------:R-:W-:-:S03]  /*0860*/  LOP3.LUT R22, R18, R22, R21, 0x96, !PT ;  /* 0x0000001612167212 */ /* 0x000fc600078e9615 */
[----:B------:R-:W-:Y:S01]  /*0870*/  STG.E.64 desc[UR4][R2.64], R16 ;  /* 0x0000001002007986 */ /* 0x000fe2000c101b04 */
[----:B------:R-:W-:-:S04]  /*0880*/  LOP3.LUT R15, R22, R11, RZ, 0x3c, !PT ;  /* 0x0000000b160f7212 */ /* 0x000fc800078e3cff */
[----:B------:R-:W-:-:S04]  /*0890*/  IADD3 R14, PT, PT, R15, R16, RZ ;  /* 0x000000100f0e7210 */ /* 0x000fc80007ffe0ff */
        /* <DEDUP_REMOVED lines=8> */
[----:B0-----:R-:W-:-:S04]  /*0920*/  IMAD.WIDE R12, R0, 0x4, R12 ;  /* 0x00000004000c7825 */ /* 0x001fc800078e020c */
[----:B------:R-:W-:-:S05]  /*0930*/  IMAD R7, R0, 0x4, R7 ;  /* 0x0000000400077824 */ /* 0x000fca00078e0207 */
[----:B------:R-:W-:Y:S02]  /*0940*/  ISETP.GE.AND P0, PT, R7, UR6, PT ;  /* 0x0000000607007c0c */ /* 0x000fe4000bf06270 */
        /* <DEDUP_REMOVED lines=8> */
[----:B------:R-:W-:Y:S02]  /*09d0*/  MOV R21, R8 ;  /* 0x0000000800157202 */ /* 0x000fe40000000f00 */
[----:B------:R-:W-:-:S03]  /*09e0*/  LOP3.LUT R17, R22, R9, RZ, 0x3c, !PT ;  /* 0x0000000916117212 */ /* 0x000fc600078e3cff */
[----:B------:R0:W-:Y:S02]  /*09f0*/  STG.E.64 desc[UR4][R2.64+0x8], R20 ;  /* 0x0000081402007986 */ /* 0x0001e4000c101b04 */
[----:B------:R-:W-:Y:S02]  /*0a00*/  IMAD.IADD R15, R17, 0x1, R14 ;  /* 0x00000001110f7824 */ /* 0x000fe400078e020e */
[----:B------:R0:W-:Y:S03]  /*0a10*/  STG.E.64 desc[UR4][R2.64+0x10], R16 ;  /* 0x0000101002007986 */ /* 0x0001e6000c101b04 */
[----:B------:R-:W-:-:S05]  /*0a20*/  I2FP.F32.U32 R15, R15 ;  /* 0x0000000f000f7245 */ /* 0x000fca0000201000 */
[----:B------:R-:W-:Y:S01]  /*0a30*/  FFMA R19, R15, R6, 1.1641532182693481445e-10 ;  /* 0x2f0000000f137423 */ /* 0x000fe20000000006 */
[----:B------:R-:W-:-:S05]  /*0a40*/  MOV R15, R10 ;  /* 0x0000000a000f7202 */ /* 0x000fca0000000f00 */
[----:B------:R0:W-:Y:S04]  /*0a50*/  STG.E.64 desc[UR4][R2.64], R14 ;  /* 0x0000000e02007986 */ /* 0x0001e8000c101b04 */
[----:B------:R0:W-:Y:S01]  /*0a60*/  STG.E desc[UR4][R12.64], R19 ;  /* 0x000000130c007986 */ /* 0x0001e2000c101904 */
[----:B------:R-:W-:Y:S05]  /*0a70*/  @!P0 BRA `(.L_x_3) ;  /* 0xfffffff800908947 */ /* 0x000fea000383ffff */
[----:B------:R-:W-:Y:S05]  /*0a80*/  EXIT ;  /* 0x000000000000794d */ /* 0x000fea0003800000 */
.L_x_4:
[----:B------:R-:W-:-:S00]  /*0a90*/  BRA `(.L_x_4) ;  /* 0xfffffffc00fc7947 */ /* 0x000fc0000383ffff */
[----:B------:R-:W-:-:S00]  /*0aa0*/  NOP ;  /* 0x0000000000007918 */ /* 0x000fc00000000000 */
        /* <DEDUP_REMOVED lines=13> */
.L_x_14:


//--------------------- .text._Z16initialize_stateP17curandStateXORWOW --------------------------
	.section	.text._Z16initialize_stateP17curandStateXORWOW,"ax",@progbits
	.align	128
        .global         _Z16initialize_stateP17curandStateXORWOW
        .type           _Z16initialize_stateP17curandStateXORWOW,@function
        .size           _Z16initialize_stateP17curandStateXORWOW,(.L_x_15 - _Z16initialize_stateP17curandStateXORWOW)
        .other          _Z16initialize_stateP17curandStateXORWOW,@"STO_CUDA_ENTRY STV_DEFAULT"
_Z16initialize_stateP17curandStateXORWOW:
.text._Z16initialize_stateP17curandStateXORWOW:
[----:B------:R-:W-:Y:S01]  /*0000*/  LDC R1, c[0x0][0x37c] ;  /* 0x0000df00ff017b82 */ /* 0x000fe20000000800 */
[----:B------:R-:W0:Y:S07]  /*0010*/  S2R R13, SR_TID.X ;  /* 0x00000000000d7919 */ /* 0x000e2e0000002100 */
[----:B------:R-:W0:Y:S01]  /*0020*/  S2UR UR6, SR_CTAID.X ;  /* 0x00000000000679c3 */ /* 0x000e220000002500 */
[----:B------:R-:W1:Y:S01]  /*0030*/  LDCU.64 UR4, c[0x0][0x358] ;  /* 0x00006b00ff0477ac */ /* 0x000e620008000a00 */
[----:B------:R-:W-:Y:S01]  /*0040*/  IMAD.MOV.U32 R2, RZ, RZ, 0x74ef8d09 ;  /* 0x74ef8d09ff027424 */ /* 0x000fe200078e00ff */
[----:B------:R-:W-:Y:S01]  /*0050*/  BSSY.RECONVERGENT B0, `(.L_x_5) ;  /* 0x00000df000007945 */ /* 0x000fe20003800200 */
[----:B------:R-:W-:-:S02]  /*0060*/  IMAD.MOV.U32 R3, RZ, RZ, -0x5dab81fa ;  /* 0xa2547e06ff037424 */ /* 0x000fc400078e00ff */
[----:B------:R-:W-:Y:S02]  /*0070*/  IMAD.MOV.U32 R4, RZ, RZ, -0x709d1aec ;  /* 0x8f62e514ff047424 */ /* 0x000fe400078e00ff */
[----:B------:R-:W0:Y:S01]  /*0080*/  LDC R0, c[0x0][0x360] ;  /* 0x0000d800ff007b82 */ /* 0x000e220000000800 */
[----:B------:R-:W-:Y:S02]  /*0090*/  IMAD.MOV.U32 R5, RZ, RZ, -0x75bd8fc ;  /* 0xf8a42704ff057424 */ /* 0x000fe400078e00ff */
[----:B------:R-:W-:Y:S02]  /*00a0*/  IMAD.MOV.U32 R8, RZ, RZ, -0x23270784 ;  /* 0xdcd8f87cff087424 */ /* 0x000fe400078e00ff */
[----:B------:R-:W-:-:S03]  /*00b0*/  IMAD.MOV.U32 R9, RZ, RZ, -0x64af0ff6 ;  /* 0x9b50f00aff097424 */ /* 0x000fc600078e00ff */
[----:B------:R-:W2:Y:S01]  /*00c0*/  LDC.64 R6, c[0x0][0x380] ;  /* 0x0000e000ff067b82 */ /* 0x000ea20000000a00 */
[----:B0-----:R-:W-:-:S05]  /*00d0*/  IMAD R13, R0, UR6, R13 ;  /* 0x00000006000d7c24 */ /* 0x001fca000f8e020d */
[C---:B------:R-:W-:Y:S01]  /*00e0*/  ISETP.NE.AND P0, PT, R13.reuse, RZ, PT ;  /* 0x000000ff0d00720c */ /* 0x040fe20003f05270 */
[----:B--2---:R-:W-:-:S05]  /*00f0*/  IMAD.WIDE R6, R13, 0x30, R6 ;  /* 0x000000300d067825 */ /* 0x004fca00078e0206 */
[----:B-1----:R0:W-:Y:S04]  /*0100*/  STG.E.64 desc[UR4][R6.64], R2 ;  /* 0x0000000206007986 */ /* 0x0021e8000c101b04 */
[----:B------:R0:W-:Y:S04]  /*0110*/  STG.E.64 desc[UR4][R6.64+0x8], R4 ;  /* 0x0000080406007986 */ /* 0x0001e8000c101b04 */
[----:B------:R0:W-:Y:S01]  /*0120*/  STG.E.64 desc[UR4][R6.64+0x10], R8 ;  /* 0x0000100806007986 */ /* 0x0001e2000c101b04 */
[----:B------:R-:W-:Y:S05]  /*0130*/  @!P0 BRA `(.L_x_6) ;  /* 0x0000000c00408947 */ /* 0x000fea0003800000 */
[----:B------:R-:W-:Y:S01]  /*0140*/  SHF.R.S32.HI R0, RZ, 0x1f, R13 ;  /* 0x0000001fff007819 */ /* 0x000fe2000001140d */
[----:B------:R-:W-:-:S07]  /*0150*/  IMAD.MOV.U32 R12, RZ, RZ, RZ ;  /* 0x000000ffff0c7224 */ /* 0x000fce00078e00ff */
.L_x_12:
[----:B0-----:R-:W-:Y:S01]  /*0160*/  LOP3.LUT R2, R13, 0x3, RZ, 0xc0, !PT ;  /* 0x000000030d027812 */ /* 0x001fe200078ec0ff */
[----:B------:R-:W-:Y:S03]  /*0170*/  BSSY.RECONVERGENT B1, `(.L_x_7) ;  /* 0x00000c6000017945 */ /* 0x000fe60003800200 */
[----:B------:R-:W-:-:S04]  /*0180*/  ISETP.NE.U32.AND P0, PT, R2, RZ, PT ;  /* 0x000000ff0200720c */ /* 0x000fc80003f05070 */
[----:B------:R-:W-:-:S13]  /*0190*/  ISETP.NE.AND.EX P0, PT, RZ, RZ, PT, P0 ;  /* 0x000000ffff00720c */ /* 0x000fda0003f05300 */
[----:B------:R-:W-:Y:S05]  /*01a0*/  @!P0 BRA `(.L_x_8) ;  /* 0x0000000c00088947 */ /* 0x000fea0003800000 */
[----:B------:R-:W0:Y:S01]  /*01b0*/  LDC.64 R8, c[0x4][RZ] ;  /* 0x01000000ff087b82 */ /* 0x000e220000000a00 */
[----:B------:R-:W-:Y:S02]  /*01c0*/  IMAD.MOV.U32 R14, RZ, RZ, RZ ;  /* 0x000000ffff0e7224 */ /* 0x000fe400078e00ff */
[----:B0-----:R-:W-:-:S07]  /*01d0*/  IMAD.WIDE.U32 R8, R12, 0xc80, R8 ;  /* 0x00000c800c087825 */ /* 0x001fce00078e0008 */
.L_x_11:
[----:B0-----:R-:W-:Y:S01]  /*01e0*/  IMAD.MOV.U32 R15, RZ, RZ, RZ ;  /* 0x000000ffff0f7224 */ /* 0x001fe200078e00ff */
[----:B------:R-:W-:Y:S01]  /*01f0*/  CS2R R2, SRZ ;  /* 0x0000000000027805 */ /* 0x000fe2000001ff00 */
[----:B------:R-:W-:Y:S01]  /*0200*/  IMAD.MOV.U32 R17, RZ, RZ, RZ ;  /* 0x000000ffff117224 */ /* 0x000fe200078e00ff */
[----:B------:R-:W-:-:S07]  /*0210*/  CS2R R4, SRZ ;  /* 0x0000000000047805 */ /* 0x000fce000001ff00 */
.L_x_10:
[----:B------:R-:W-:-:S05]  /*0220*/  IMAD.WIDE.U32 R10, R17, 0x4, R6 ;  /* 0x00000004110a7825 */ /* 0x000fca00078e0006 */
[----:B------:R0:W5:Y:S01]  /*0230*/  LDG.E R16, desc[UR4][R10.64+0x4] ;  /* 0x000004040a107981 */ /* 0x000162000c1e1900 */
[----:B------:R-:W-:-:S07]  /*0240*/  IMAD.MOV.U32 R19, RZ, RZ, RZ ;  /* 0x000000ffff137224 */ /* 0x000fce00078e00ff */
.L_x_9:
[----:B-----5:R-:W-:Y:S01]  /*0250*/  SHF.R.U32.HI R24, RZ, R19, R16 ;  /* 0x00000013ff187219 */ /* 0x020fe20000011610 */
[----:B0-----:R-:W-:-:S03]  /*0260*/  IMAD.SHL.U32 R10, R17, 0x20, RZ ;  /* 0x00000020110a7824 */ /* 0x001fc600078e00ff */
[----:B------:R-:W-:Y:S01]  /*0270*/  LOP3.LUT R11, R24, 0x1, RZ, 0xc0, !PT ;  /* 0x00000001180b7812 */ /* 0x000fe200078ec0ff */
[----:B------:R-:W-:-:S03]  /*0280*/  IMAD.IADD R10, R10, 0x1, R19 ;  /* 0x000000010a0a7824 */ /* 0x000fc600078e0213 */
[----:B------:R-:W-:Y:S01]  /*0290*/  ISETP.NE.U32.AND P0, PT, R11, 0x1, PT ;  /* 0x000000010b00780c */ /* 0x000fe20003f05070 */
[----:B------:R-:W-:-:S03]  /*02a0*/  IMAD R11, R10, 0x5, RZ ;  /* 0x000000050a0b7824 */ /* 0x000fc600078e02ff */
[----:B------:R-:W-:Y:S01]  /*02b0*/  R2P PR, R24, 0x7e ;  /* 0x0000007e18007804 */ /* 0x000fe20000000000 */
[----:B------:R-:W-:-:S08]  /*02c0*/  IMAD.WIDE.U32 R10, R11, 0x4, R8 ;  /* 0x000000040b0a7825 */ /* 0x000fd000078e0008 */
[----:B------:R-:W2:Y:S04]  /*02d0*/  @!P0 LDG.E R18, desc[UR4][R10.64] ;  /* 0x000000040a128981 */ /* 0x000ea8000c1e1900 */
[----:B------:R-:W3:Y:S04]  /*02e0*/  @!P0 LDG.E R20, desc[UR4][R10.64+0x10] ;  /* 0x000010040a148981 */ /* 0x000ee8000c1e1900 */
[----:B------:R-:W4:Y:S04]  /*02f0*/  @P1 LDG.E R22, desc[UR4][R10.64+0x14] ;  /* 0x000014040a161981 */ /* 0x000f28000c1e1900 */
[----:B------:R-:W4:Y:S04]  /*0300*/  @P2 LDG.E R26, desc[UR4][R10.64+0x28] ;  /* 0x000028040a1a2981 */ /* 0x000f28000c1e1900 */
[----:B------:R-:W4:Y:S04]  /*0310*/  @!P0 LDG.E R21, desc[UR4][R10.64+0x4] ;  /* 0x000004040a158981 */ /* 0x000f28000c1e1900 */
[----:B------:R-:W4:Y:S04]  /*0320*/  @!P0 LDG.E R23, desc[UR4][R10.64+0xc] ;  /* 0x00000c040a178981 */ /* 0x000f28000c1e1900 */
[----:B------:R-:W4:Y:S04]  /*0330*/  @P1 LDG.E R25, desc[UR4][R10.64+0x18] ;  /* 0x000018040a191981 */ /* 0x000f28000c1e1900 */
[----:B------:R-:W4:Y:S04]  /*0340*/  @P3 LDG.E R28, desc[UR4][R10.64+0x3c] ;  /* 0x00003c040a1c3981 */ /* 0x000f28000c1e1900 */
[----:B------:R-:W4:Y:S01]  /*0350*/  @P6 LDG.E R27, desc[UR4][R10.64+0x7c] ;  /* 0x00007c040a1b6981 */ /* 0x000f22000c1e1900 */
[----:B--2---:R-:W-:-:S03]  /*0360*/  @!P0 LOP3.LUT R15, R15, R18, RZ, 0x3c, !PT ;  /* 0x000000120f0f8212 */ /* 0x004fc600078e3cff */
[----:B------:R-:W2:Y:S01]  /*0370*/  @!P0 LDG.E R18, desc[UR4][R10.64+0x8] ;  /* 0x000008040a128981 */ /* 0x000ea2000c1e1900 */
[----:B---3--:R-:W-:-:S03]  /*0380*/  @!P0 LOP3.LUT R3, R3, R20, RZ, 0x3c, !PT ;  /* 0x0000001403038212 */ /* 0x008fc600078e3cff */
[----:B------:R-:W3:Y:S01]  /*0390*/  @P1 LDG.E R20, desc[UR4][R10.64+0x24] ;  /* 0x000024040a141981 */ /* 0x000ee2000c1e1900 */
[----:B----4-:R-:W-:-:S03]  /*03a0*/  @P1 LOP3.LUT R15, R15, R22, RZ, 0x3c, !PT ;  /* 0x000000160f0f1212 */ /* 0x010fc600078e3cff */
[----:B------:R-:W4:Y:S01]  /*03b0*/  @P2 LDG.E R22, desc[UR4][R10.64+0x38] ;  /* 0x000038040a162981 */ /* 0x000f22000c1e1900 */
[----:B------:R-:W-:-:S03]  /*03c0*/  @P2 LOP3.LUT R15, R15, R26, RZ, 0x3c, !PT ;  /* 0x0000001a0f0f2212 */ /* 0x000fc600078e3cff */
[----:B------:R-:W4:Y:S01]  /*03d0*/  @P4 LDG.E R26, desc[UR4][R10.64+0x50] ;  /* 0x000050040a1a4981 */ /* 0x000f22000c1e1900 */
[----:B------:R-:W-:-:S03]  /*03e0*/  @!P0 LOP3.LUT R4, R4, R21, RZ, 0x3c, !PT ;  /* 0x0000001504048212 */ /* 0x000fc600078e3cff */
[----:B------:R-:W4:Y:S01]  /*03f0*/  @P1 LDG.E R21, desc[UR4][R10.64+0x20] ;  /* 0x000020040a151981 */ /* 0x000f22000c1e1900 */
[----:B------:R-:W-:-:S03]  /*0400*/  @!P0 LOP3.LUT R2, R2, R23, RZ, 0x3c, !PT ;  /* 0x0000001702028212 */ /* 0x000fc600078e3cff */
[----:B------:R-:W4:Y:S01]  /*0410*/  @P2 LDG.E R23, desc[UR4][R10.64+0x2c] ;  /* 0x00002c040a172981 */ /* 0x000f22000c1e1900 */
[----:B------:R-:W-:-:S03]  /*0420*/  @P1 LOP3.LUT R4, R4, R25, RZ, 0x3c, !PT ;  /* 0x0000001904041212 */ /* 0x000fc600078e3cff */
[----:B------:R-:W4:Y:S01]  /*0430*/  @P2 LDG.E R25, desc[UR4][R10.64+0x34] ;  /* 0x000034040a192981 */ /* 0x000f22000c1e1900 */
[----:B--2---:R-:W-:-:S03]  /*0440*/  @!P0 LOP3.LUT R5, R5, R18, RZ, 0x3c, !PT ;  /* 0x0000001205058212 */ /* 0x004fc600078e3cff */
[----:B------:R-:W2:Y:S01]  /*0450*/  @P1 LDG.E R18, desc[UR4][R10.64+0x1c] ;  /* 0x00001c040a121981 */ /* 0x000ea2000c1e1900 */
[----:B---3--:R-:W-:-:S03]  /*0460*/  @P1 LOP3.LUT R3, R3, R20, RZ, 0x3c, !PT ;  /* 0x0000001403031212 */ /* 0x008fc600078e3cff */
[----:B------:R-:W3:Y:S01]  /*0470*/  @P2 LDG.E R20, desc[UR4][R10.64+0x30] ;  /* 0x000030040a142981 */ /* 0x000ee2000c1e1900 */
[----:B----4-:R-:W-:-:S03]  /*0480*/  @P2 LOP3.LUT R3, R3, R22, RZ, 0x3c, !PT ;  /* 0x0000001603032212 */ /* 0x010fc600078e3cff */
[----:B------:R-:W4:Y:S01]  /*0490*/  @P3 LDG.E R22, desc[UR4][R10.64+0x4c] ;  /* 0x00004c040a163981 */ /* 0x000f22000c1e1900 */
[----:B------:R-:W-:-:S04]  /*04a0*/  @P3 LOP3.LUT R15, R15, R28, RZ, 0x3c, !PT ;  /* 0x0000001c0f0f3212 */ /* 0x000fc800078e3cff */
[----:B------:R-:W-:Y:S02]  /*04b0*/  @P4 LOP3.LUT R15, R15, R26, RZ, 0x3c, !PT ;  /* 0x0000001a0f0f4212 */ /* 0x000fe400078e3cff */
[----:B------:R-:W-:Y:S01]  /*04c0*/  @P1 LOP3.LUT R2, R2, R21, RZ, 0x3c, !PT ;  /* 0x0000001502021212 */ /* 0x000fe200078e3cff */
[----:B------:R-:W4:Y:S04]  /*04d0*/  @P5 LDG.E R26, desc[UR4][R10.64+0x64] ;  /* 0x000064040a1a5981 */ /* 0x000f28000c1e1900 */
[----:B------:R-:W4:Y:S01]  /*04e0*/  @P3 LDG.E R21, desc[UR4][R10.64+0x40] ;  /* 0x000040040a153981 */ /* 0x000f22000c1e1900 */
[----:B------:R-:W-:Y:S02]  /*04f0*/  @P2 LOP3.LUT R4, R4, R23, RZ, 0x3c, !PT ;  /* 0x0000001704042212 */ /* 0x000fe400078e3cff */
[----:B------:R-:W-:Y:S01]  /*0500*/  @P2 LOP3.LUT R2, R2, R25, RZ, 0x3c, !PT ;  /* 0x0000001902022212 */ /* 0x000fe200078e3cff */
[----:B------:R-:W4:Y:S04]  /*0510*/  @P3 LDG.E R23, desc[UR4][R10.64+0x48] ;  /* 0x000048040a173981 */ /* 0x000f28000c1e1900 */
[----:B------:R-:W4:Y:S01]  /*0520*/  @P4 LDG.E R25, desc[UR4][R10.64+0x54] ;  /* 0x000054040a194981 */ /* 0x000f22000c1e1900 */
[----:B--2---:R-:W-:-:S03]  /*0530*/  @P1 LOP3.LUT R5, R5, R18, RZ, 0x3c, !PT ;  /* 0x0000001205051212 */ /* 0x004fc600078e3cff */
[----:B------:R-:W2:Y:S01]  /*0540*/  @P3 LDG.E R18, desc[UR4][R10.64+0x44] ;  /* 0x000044040a123981 */ /* 0x000ea2000c1e1900 */
[----:B---3--:R-:W-:-:S03]  /*0550*/  @P2 LOP3.LUT R5, R5, R20, RZ, 0x3c, !PT ;  /* 0x0000001405052212 */ /* 0x008fc600078e3cff */
[----:B------:R-:W3:Y:S01]  /*0560*/  @P4 LDG.E R20, desc[UR4][R10.64+0x58] ;  /* 0x000058040a144981 */ /* 0x000ee2000c1e1900 */
[----:B----4-:R-:W-:-:S03]  /*0570*/  @P3 LOP3.LUT R3, R3, R22, RZ, 0x3c, !PT ;  /* 0x0000001603033212 */ /* 0x010fc600078e3cff */
[----:B------:R-:W4:Y:S01]  /*0580*/  @P4 LDG.E R22, desc[UR4][R10.64+0x60] ;  /* 0x000060040a164981 */ /* 0x000f22000c1e1900 */
[----:B------:R-:W-:Y:S02]  /*0590*/  LOP3.LUT P0, RZ, R24, 0x80, RZ, 0xc0, !PT ;  /* 0x0000008018ff7812 */ /* 0x000fe4000780c0ff */
[----:B------:R-:W-:Y:S02]  /*05a0*/  @P5 LOP3.LUT R15, R15, R26, RZ, 0x3c, !PT ;  /* 0x0000001a0f0f5212 */ /* 0x000fe400078e3cff */
[----:B------:R-:W4:Y:S01]  /*05b0*/  @P6 LDG.E R26, desc[UR4][R10.64+0x78] ;  /* 0x000078040a1a6981 */ /* 0x000f22000c1e1900 */
[----:B------:R-:W-:-:S03]  /*05c0*/  @P3 LOP3.LUT R4, R4, R21, RZ, 0x3c, !PT ;  /* 0x0000001504043212 */ /* 0x000fc600078e3cff */
[----:B------:R-:W4:Y:S01]  /*05d0*/  @P4 LDG.E R21, desc[UR4][R10.64+0x5c] ;  /* 0x00005c040a154981 */ /* 0x000f22000c1e1900 */
[----:B------:R-:W-:-:S03]  /*05e0*/  @P3 LOP3.LUT R2, R2, R23, RZ, 0x3c, !PT ;  /* 0x0000001702023212 */ /* 0x000fc600078e3cff */
[----:B------:R-:W4:Y:S01]  /*05f0*/  @P5 LDG.E R23, desc[UR4][R10.64+0x68] ;  /* 0x000068040a175981 */ /* 0x000f22000c1e1900 */
[----:B------:R-:W-:-:S03]  /*0600*/  @P4 LOP3.LUT R4, R4, R25, RZ, 0x3c, !PT ;  /* 0x0000001904044212 */ /* 0x000fc600078e3cff */
[----:B------:R-:W4:Y:S01]  /*0610*/  @P5 LDG.E R25, desc[UR4][R10.64+0x70] ;  /* 0x000070040a195981 */ /* 0x000f22000c1e1900 */
[----:B--2---:R-:W-:-:S03]  /*0620*/  @P3 LOP3.LUT R5, R5, R18, RZ, 0x3c, !PT ;  /* 0x0000001205053212 */ /* 0x004fc600078e3cff */
[----:B------:R-:W2:Y:S01]  /*0630*/  @P5 LDG.E R18, desc[UR4][R10.64+0x6c] ;  /* 0x00006c040a125981 */ /* 0x000ea2000c1e1900 */
[----:B---3--:R-:W-:-:S03]  /*0640*/  @P4 LOP3.LUT R5, R5, R20, RZ, 0x3c, !PT ;  /* 0x0000001405054212 */ /* 0x008fc600078e3cff */
[----:B------:R-:W3:Y:S01]  /*0650*/  @P5 LDG.E R20, desc[UR4][R10.64+0x74] ;  /* 0x000074040a145981 */ /* 0x000ee2000c1e1900 */
[----:B----4-:R-:W-:-:S03]  /*0660*/  @P4 LOP3.LUT R3, R3, R22, RZ, 0x3c, !PT ;  /* 0x0000001603034212 */ /* 0x010fc600078e3cff */
[----:B------:R-:W4:Y:S01]  /*0670*/  @P0 LDG.E R22, desc[UR4][R10.64+0x8c] ;  /* 0x00008c040a160981 */ /* 0x000f22000c1e1900 */
[----:B------:R-:W-:-:S03]  /*0680*/  @P6 LOP3.LUT R15, R15, R26, RZ, 0x3c, !PT ;  /* 0x0000001a0f0f6212 */ /* 0x000fc600078e3cff */
        /* <DEDUP_REMOVED lines=13> */
[----:B------:R-:W-:Y:S02]  /*0760*/  @P6 LOP3.LUT R4, R4, R27, RZ, 0x3c, !PT ;  /* 0x0000001b04046212 */ /* 0x000fe400078e3cff */
[----:B------:R-:W-:Y:S02]  /*0770*/  @P6 LOP3.LUT R2, R2, R21, RZ, 0x3c, !PT ;  /* 0x0000001502026212 */ /* 0x000fe400078e3cff */
[----:B------:R-:W-:Y:S02]  /*0780*/  @P0 LOP3.LUT R4, R4, R23, RZ, 0x3c, !PT ;  /* 0x0000001704040212 */ /* 0x000fe400078e3cff */
[----:B------:R-:W-:Y:S02]  /*0790*/  @P0 LOP3.LUT R2, R2, R25, RZ, 0x3c, !PT ;  /* 0x0000001902020212 */ /* 0x000fe400078e3cff */
[----:B--2---:R-:W-:Y:S02]  /*07a0*/  @P6 LOP3.LUT R5, R5, R18, RZ, 0x3c, !PT ;  /* 0x0000001205056212 */ /* 0x004fe400078e3cff */
[----:B---3--:R-:W-:-:S02]  /*07b0*/  @P6 LOP3.LUT R3, R3, R20, RZ, 0x3c, !PT ;  /* 0x0000001403036212 */ /* 0x008fc400078e3cff */
[----:B----4-:R-:W-:Y:S02]  /*07c0*/  @P0 LOP3.LUT R5, R5, R22, RZ, 0x3c, !PT ;  /* 0x0000001605050212 */ /* 0x010fe400078e3cff */
[----:B------:R-:W-:Y:S02]  /*07d0*/  @P0 LOP3.LUT R3, R3, R26, RZ, 0x3c, !PT ;  /* 0x0000001a03030212 */ /* 0x000fe400078e3cff */
[----:B------:R-:W-:-:S13]  /*07e0*/  R2P PR, R24.B1, 0x7f ;  /* 0x0000007f18007804 */ /* 0x000fda0000001000 */
[----:B------:R-:W2:Y:S04]  /*07f0*/  @P0 LDG.E R18, desc[UR4][R10.64+0xa0] ;  /* 0x0000a0040a120981 */ /* 0x000ea8000c1e1900 */
[----:B------:R-:W3:Y:S04]  /*0800*/  @P1 LDG.E R22, desc[UR4][R10.64+0xb4] ;  /* 0x0000b4040a161981 */ /* 0x000ee8000c1e1900 */
[----:B------:R-:W4:Y:S04]  /*0810*/  @P2 LDG.E R26, desc[UR4][R10.64+0xc8] ;  /* 0x0000c8040a1a2981 */ /* 0x000f28000c1e1900 */
[----:B------:R-:W4:Y:S04]  /*0820*/  @P3 LDG.E R28, desc[UR4][R10.64+0xdc] ;  /* 0x0000dc040a1c3981 */ /* 0x000f28000c1e1900 */
[----:B------:R-:W4:Y:S04]  /*0830*/  @P0 LDG.E R23, desc[UR4][R10.64+0xa4] ;  /* 0x0000a4040a170981 */ /* 0x000f28000c1e1900 */
[----:B------:R-:W4:Y:S04]  /*0840*/  @P0 LDG.E R20, desc[UR4][R10.64+0xa8] ;  /* 0x0000a8040a140981 */ /* 0x000f28000c1e1900 */
[----:B------:R-:W4:Y:S04]  /*0850*/  @P4 LDG.E R25, desc[UR4][R10.64+0xf0] ;  /* 0x0000f0040a194981 */ /* 0x000f28000c1e1900 */
        /* <DEDUP_REMOVED lines=21> */
[----:B------:R-:W-:Y:S02]  /*09b0*/  LOP3.LUT P0, RZ, R24, 0x8000, RZ, 0xc0, !PT ;  /* 0x0000800018ff7812 */ /* 0x000fe4000780c0ff */
[----:B----4-:R-:W-:Y:S01]  /*09c0*/  @P5 LOP3.LUT R15, R15, R26, RZ, 0x3c, !PT ;  /* 0x0000001a0f0f5212 */ /* 0x010fe200078e3cff */
[----:B------:R-:W4:Y:S04]  /*09d0*/  @P3 LDG.E R24, desc[UR4][R10.64+0xe4] ;  /* 0x0000e4040a183981 */ /* 0x000f28000c1e1900 */
[----:B------:R-:W2:Y:S01]  /*09e0*/  @P6 LDG.E R26, desc[UR4][R10.64+0x118] ;  /* 0x000118040a1a6981 */ /* 0x000ea2000c1e1900 */
        /* <DEDUP_REMOVED lines=8> */
[----:B---3--:R-:W-:-:S03]  /*0a70*/  @P2 LOP3.LUT R3, R3, R22, RZ, 0x3c, !PT ;  /* 0x0000001603032212 */ /* 0x008fc600078e3cff */
[----:B------:R-:W3:Y:S01]  /*0a80*/  @P4 LDG.E R22, desc[UR4][R10.64+0x100] ;  /* 0x000100040a164981 */ /* 0x000ee2000c1e1900 */
[----:B--2---:R-:W-:-:S03]  /*0a90*/  @P6 LOP3.LUT R15, R15, R26, RZ, 0x3c, !PT ;  /* 0x0000001a0f0f6212 */ /* 0x004fc600078e3cff */
[----:B------:R-:W2:Y:S01]  /*0aa0*/  @P0 LDG.E R26, desc[UR4][R10.64+0x12c] ;  /* 0x00012c040a1a0981 */ /* 0x000ea2000c1e1900 */
[----:B----4-:R-:W-:-:S03]  /*0ab0*/  @P2 LOP3.LUT R2, R2, R23, RZ, 0x3c, !PT ;  /* 0x0000001702022212 */ /* 0x010fc600078e3cff */
[----:B------:R-:W4:Y:S01]  /*0ac0*/  @P4 LDG.E R23, desc[UR4][R10.64+0xfc] ;  /* 0x0000fc040a174981 */ /* 0x000f22000c1e1900 */
[----:B------:R-:W-:-:S03]  /*0ad0*/  @P2 LOP3.LUT R5, R5, R20, RZ, 0x3c, !PT ;  /* 0x0000001405052212 */ /* 0x000fc600078e3cff */
[----:B------:R-:W4:Y:S01]  /*0ae0*/  @P4 LDG.E R20, desc[UR4][R10.64+0xf8] ;  /* 0x0000f8040a144981 */ /* 0x000f22000c1e1900 */
[----:B------:R-:W-:Y:S02]  /*0af0*/  @P3 LOP3.LUT R2, R2, R27, RZ, 0x3c, !PT ;  /* 0x0000001b02023212 */ /* 0x000fe400078e3cff */
[----:B------:R-:W-:Y:S01]  /*0b00*/  @P3 LOP3.LUT R4, R4, R25, RZ, 0x3c, !PT ;  /* 0x0000001904043212 */ /* 0x000fe200078e3cff */
[----:B------:R-:W4:Y:S01]  /*0b10*/  @P5 LDG.E R27, desc[UR4][R10.64+0x110] ;  /* 0x000110040a1b5981 */ /* 0x000f22000c1e1900 */
[----:B------:R-:W-:-:S03]  /*0b20*/  @P3 LOP3.LUT R5, R5, R24, RZ, 0x3c, !PT ;  /* 0x0000001805053212 */ /* 0x000fc600078e3cff */
[----:B------:R-:W4:Y:S04]  /*0b30*/  @P5 LDG.E R25, desc[UR4][R10.64+0x108] ;  /* 0x000108040a195981 */ /* 0x000f28000c1e1900 */
        /* <DEDUP_REMOVED lines=19> */
[----:B------:R-:W-:-:S05]  /*0c70*/  VIADD R19, R19, 0x10 ;  /* 0x0000001013137836 */ /* 0x000fca0000000000 */
[----:B------:R-:W-:Y:S02]  /*0c80*/  ISETP.NE.AND P1, PT, R19, 0x20, PT ;  /* 0x000000201300780c */ /* 0x000fe40003f25270 */
[----:B------:R-:W-:Y:S02]  /*0c90*/  @P5 LOP3.LUT R3, R3, R18, RZ, 0x3c, !PT ;  /* 0x0000001203035212 */ /* 0x000fe400078e3cff */
[----:B------:R-:W-:Y:S02]  /*0ca0*/  @P6 LOP3.LUT R4, R4, R21, RZ, 0x3c, !PT ;  /* 0x0000001504046212 */ /* 0x000fe400078e3cff */
[----:B---3--:R-:W-:-:S04]  /*0cb0*/  @P6 LOP3.LUT R3, R3, R22, RZ, 0x3c, !PT ;  /* 0x0000001603036212 */ /* 0x008fc800078e3cff */
[----:B--2---:R-:W-:Y:S02]  /*0cc0*/  @P0 LOP3.LUT R3, R3, R26, RZ, 0x3c, !PT ;  /* 0x0000001a03030212 */ /* 0x004fe400078e3cff */
[----:B----4-:R-:W-:Y:S02]  /*0cd0*/  @P6 LOP3.LUT R2, R2, R23, RZ, 0x3c, !PT ;  /* 0x0000001702026212 */ /* 0x010fe400078e3cff */
[----:B------:R-:W-:Y:S02]  /*0ce0*/  @P6 LOP3.LUT R5, R5, R20, RZ, 0x3c, !PT ;  /* 0x0000001405056212 */ /* 0x000fe400078e3cff */
[----:B------:R-:W-:Y:S02]  /*0cf0*/  @P0 LOP3.LUT R2, R2, R27, RZ, 0x3c, !PT ;  /* 0x0000001b02020212 */ /* 0x000fe400078e3cff */
[----:B------:R-:W-:Y:S02]  /*0d00*/  @P0 LOP3.LUT R4, R4, R25, RZ, 0x3c, !PT ;  /* 0x0000001904040212 */ /* 0x000fe400078e3cff */
[----:B------:R-:W-:Y:S01]  /*0d10*/  @P0 LOP3.LUT R5, R5, R24, RZ, 0x3c, !PT ;  /* 0x0000001805050212 */ /* 0x000fe200078e3cff */
[----:B------:R-:W-:Y:S06]  /*0d20*/  @P1 BRA `(.L_x_9) ;  /* 0xfffffff400481947 */ /* 0x000fec000383ffff */
[----:B------:R-:W-:-:S05]  /*0d30*/  VIADD R17, R17, 0x1 ;  /* 0x0000000111117836 */ /* 0x000fca0000000000 */
[----:B------:R-:W-:-:S13]  /*0d40*/  ISETP.NE.AND P0, PT, R17, 0x5, PT ;  /* 0x000000051100780c */ /* 0x000fda0003f05270 */
[----:B------:R-:W-:Y:S05]  /*0d50*/  @P0 BRA `(.L_x_10) ;  /* 0xfffffff400300947 */ /* 0x000fea000383ffff */
[----:B------:R0:W-:Y:S01]  /*0d60*/  STG.E.64 desc[UR4][R6.64+0x8], R4 ;  /* 0x0000080406007986 */ /* 0x0001e2000c101b04 */
[----:B------:R-:W-:Y:S01]  /*0d70*/  VIADD R14, R14, 0x1 ;  /* 0x000000010e0e7836 */ /* 0x000fe20000000000 */
[----:B------:R-:W-:Y:S02]  /*0d80*/  LOP3.LUT R11, R13, 0x3, RZ, 0xc0, !PT ;  /* 0x000000030d0b7812 */ /* 0x000fe400078ec0ff */
[----:B------:R0:W-:Y:S02]  /*0d90*/  STG.E.64 desc[UR4][R6.64+0x10], R2 ;  /* 0x0000100206007986 */ /* 0x0001e4000c101b04 */
[----:B------:R-:W-:Y:S02]  /*0da0*/  ISETP.GE.U32.AND P0, PT, R14, R11, PT ;  /* 0x0000000b0e00720c */ /* 0x000fe40003f06070 */
[----:B------:R0:W-:Y:S11]  /*0db0*/  STG.E desc[UR4][R6.64+0x4], R15 ;  /* 0x0000040f06007986 */ /* 0x0001f6000c101904 */
[----:B------:R-:W-:Y:S05]  /*0dc0*/  @!P0 BRA `(.L_x_11) ;  /* 0xfffffff400048947 */ /* 0x000fea000383ffff */
.L_x_8:
[----:B------:R-:W-:Y:S05]  /*0dd0*/  BSYNC.RECONVERGENT B1 ;  /* 0x0000000000017941 */ /* 0x000fea0003800200 */
.L_x_7:
[C---:B------:R-:W-:Y:S01]  /*0de0*/  ISETP.GT.U32.AND P0, PT, R13.reuse, 0x3, PT ;  /* 0x000000030d00780c */ /* 0x040fe20003f04070 */
[----:B------:R-:W-:Y:S01]  /*0df0*/  VIADD R12, R12, 0x1 ;  /* 0x000000010c0c7836 */ /* 0x000fe20000000000 */
[--C-:B------:R-:W-:Y:S02]  /*0e00*/  SHF.R.U64 R13, R13, 0x2, R0.reuse ;  /* 0x000000020d0d7819 */ /* 0x100fe40000001200 */
[----:B------:R-:W-:Y:S02]  /*0e10*/  ISETP.GT.U32.AND.EX P0, PT, R0, RZ, PT, P0 ;  /* 0x000000ff0000720c */ /* 0x000fe40003f04100 */
[----:B------:R-:W-:-:S11]  /*0e20*/  SHF.R.U32.HI R0, RZ, 0x2, R0 ;  /* 0x00000002ff007819 */ /* 0x000fd60000011600 */
[----:B------:R-:W-:Y:S05]  /*0e30*/  @P0 BRA `(.L_x_12) ;  /* 0xfffffff000c80947 */ /* 0x000fea000383ffff */
.L_x_6:
[----:B------:R-:W-:Y:S05]  /*0e40*/  BSYNC.RECONVERGENT B0 ;  /* 0x0000000000007941 */ /* 0x000fea0003800200 */
.L_x_5:
[----:B------:R-:W-:Y:S04]  /*0e50*/  STG.E.64 desc[UR4][R6.64+0x18], RZ ;  /* 0x000018ff06007986 */ /* 0x000fe8000c101b04 */
[----:B------:R-:W-:Y:S04]  /*0e60*/  STG.E desc[UR4][R6.64+0x20], RZ ;  /* 0x000020ff06007986 */ /* 0x000fe8000c101904 */
[----:B------:R-:W-:Y:S01]  /*0e70*/  STG.E.64 desc[UR4][R6.64+0x28], RZ ;  /* 0x000028ff06007986 */ /* 0x000fe2000c101b04 */
[----:B------:R-:W-:Y:S05]  /*0e80*/  EXIT ;  /* 0x000000000000794d */ /* 0x000fea0003800000 */
.L_x_13:
        /* <DEDUP_REMOVED lines=15> */
.L_x_15:


//--------------------- .nv.global.init           --------------------------
	.section	.nv.global.init,"aw",@progbits
	.align	4
.nv.global.init:
	.type		mrg32k3aM1SubSeq,@object
	.size		mrg32k3aM1SubSeq,(mrg32k3aM2SubSeq - mrg32k3aM1SubSeq)
mrg32k3aM1SubSeq:
        /*0000*/ 	.byte	0x0b, 0xcc, 0xee, 0x04, 0x73, 0x29, 0x8b, 0x6f, 0xf6, 0x53, 0x03, 0xf6, 0x23, 0xf6, 0xea, 0xda
        /* <DEDUP_REMOVED lines=125> */
	.type		mrg32k3aM2SubSeq,@object
	.size		mrg32k3aM2SubSeq,(mrg32k3aM1 - mrg32k3aM2SubSeq)
mrg32k3aM2SubSeq:
        /* <DEDUP_REMOVED lines=126> */
	.type		mrg32k3aM1,@object
	.size		mrg32k3aM1,(mrg32k3aM1Seq - mrg32k3aM1)
mrg32k3aM1:
        /* <DEDUP_REMOVED lines=144> */
	.type		mrg32k3aM1Seq,@object
	.size		mrg32k3aM1Seq,(mrg32k3aM2 - mrg32k3aM1Seq)
mrg32k3aM1Seq:
        /* <DEDUP_REMOVED lines=144> */
	.type		mrg32k3aM2,@object
	.size		mrg32k3aM2,(mrg32k3aM2Seq - mrg32k3aM2)
mrg32k3aM2:
        /* <DEDUP_REMOVED lines=144> */
	.type		mrg32k3aM2Seq,@object
	.size		mrg32k3aM2Seq,(precalc_xorwow_matrix - mrg32k3aM2Seq)
mrg32k3aM2Seq:
        /* <DEDUP_REMOVED lines=144> */
	.type		precalc_xorwow_matrix,@object
	.size		precalc_xorwow_matrix,(precalc_xorwow_offset_matrix - precalc_xorwow_matrix)
precalc_xorwow_matrix:
        /* <DEDUP_REMOVED lines=6400> */
	.type		precalc_xorwow_offset_matrix,@object
	.size		precalc_xorwow_offset_matrix,(.L_1 - precalc_xorwow_offset_matrix)
precalc_xorwow_offset_matrix:
        /* <DEDUP_REMOVED lines=6400> */
.L_1:


//--------------------- .nv.shared.reserved.0     --------------------------
	.section	.nv.shared.reserved.0,"aw",@nobits
	.weak		__nv_reservedSMEM_offset_0_alias
	.size		__nv_reservedSMEM_offset_0_alias, 0, 64
	.other		__nv_reservedSMEM_offset_0_alias,@"STO_CUDA_RESERVED_SHARED STV_DEFAULT"
__nv_reservedSMEM_offset_0_alias:
	.zero		0
	.zero		64


//--------------------- .nv.constant0._Z14refill_randomsPfiP17curandStateXORWOW --------------------------
	.section	.nv.constant0._Z14refill_randomsPfiP17curandStateXORWOW,"a",@progbits
	.sectionflags	@""
	.align	4
.nv.constant0._Z14refill_randomsPfiP17curandStateXORWOW:
	.zero		920


//--------------------- .nv.constant0._Z16initialize_stateP17curandStateXORWOW --------------------------
	.section	.nv.constant0._Z16initialize_stateP17curandStateXORWOW,"a",@progbits
	.sectionflags	@""
	.align	4
.nv.constant0._Z16initialize_stateP17curandStateXORWOW:
	.zero		904


//--------------------- SYMBOLS --------------------------

	.type		.nv.reservedSmem.offset0,@object
	.size		.nv.reservedSmem.offset0,0x4
